//
// Generated by NVIDIA NVVM Compiler
//
// Compiler Build ID: CL-36424714
// Cuda compilation tools, release 13.0, V13.0.88
// Based on NVVM 20.0.0
//

.version 9.0
.target sm_100
.address_size 64

	// .globl	add_f32

.visible .entry add_f32(
	.param .u64 .ptr .align 1 add_f32_param_0,
	.param .u64 .ptr .align 1 add_f32_param_1,
	.param .u64 .ptr .align 1 add_f32_param_2,
	.param .u32 add_f32_param_3,
	.param .u64 .ptr .align 1 add_f32_param_4,
	.param .u64 .ptr .align 1 add_f32_param_5
)
{
	.reg .pred 	%p<11>;
	.reg .b32 	%r<42>;
	.reg .b32 	%f<7>;
	.reg .b64 	%rd<32>;

	ld.param.u64 	%rd11, [add_f32_param_0];
	ld.param.u64 	%rd12, [add_f32_param_1];
	ld.param.u64 	%rd13, [add_f32_param_2];
	ld.param.u32 	%r16, [add_f32_param_3];
	ld.param.u64 	%rd14, [add_f32_param_4];
	ld.param.u64 	%rd15, [add_f32_param_5];
	cvta.to.global.u64 	%rd1, %rd13;
	cvta.to.global.u64 	%rd2, %rd12;
	cvta.to.global.u64 	%rd3, %rd15;
	cvta.to.global.u64 	%rd4, %rd11;
	mul.wide.s32 	%rd16, %r16, 4;
	add.s64 	%rd5, %rd4, %rd16;
	setp.le.u64 	%p1, %rd5, %rd3;
	add.s64 	%rd6, %rd2, %rd16;
	add.s64 	%rd7, %rd1, %rd16;
	@%p1 bra 	$L__BB0_2;
	sub.s64 	%rd21, %rd15, %rd11;
	shr.u64 	%rd22, %rd21, 2;
	cvt.u32.u64 	%r38, %rd22;
	bra.uni 	$L__BB0_6;
$L__BB0_2:
	setp.le.u64 	%p2, %rd6, %rd3;
	@%p2 bra 	$L__BB0_4;
	sub.s64 	%rd19, %rd15, %rd12;
	shr.u64 	%rd20, %rd19, 2;
	cvt.u32.u64 	%r38, %rd20;
	bra.uni 	$L__BB0_6;
$L__BB0_4:
	setp.le.u64 	%p3, %rd7, %rd3;
	mov.b32 	%r38, 0;
	@%p3 bra 	$L__BB0_6;
	sub.s64 	%rd17, %rd15, %rd13;
	shr.u64 	%rd18, %rd17, 2;
	cvt.u32.u64 	%r38, %rd18;
$L__BB0_6:
	mov.u32 	%r18, %ntid.x;
	mov.u32 	%r19, %ctaid.x;
	mov.u32 	%r20, %tid.x;
	mov.u32 	%r21, %ntid.y;
	mov.u32 	%r22, %ctaid.y;
	mov.u32 	%r23, %tid.y;
	mad.lo.s32 	%r24, %r21, %r22, %r23;
	mov.u32 	%r25, %nctaid.x;
	mul.lo.s32 	%r5, %r18, %r25;
	mov.u32 	%r6, %ntid.z;
	mov.u32 	%r26, %ctaid.z;
	mov.u32 	%r27, %tid.z;
	mad.lo.s32 	%r28, %r6, %r26, %r27;
	mov.u32 	%r29, %nctaid.y;
	mul.lo.s32 	%r7, %r21, %r29;
	mad.lo.s32 	%r30, %r28, %r7, %r24;
	mad.lo.s32 	%r31, %r18, %r19, %r20;
	mad.lo.s32 	%r40, %r30, %r5, %r31;
	setp.ge.s32 	%p4, %r40, %r38;
	@%p4 bra 	$L__BB0_9;
	mov.u32 	%r32, %nctaid.z;
	mul.lo.s32 	%r33, %r6, %r32;
	mul.lo.s32 	%r34, %r33, %r7;
	mul.lo.s32 	%r9, %r34, %r5;
$L__BB0_8:
	mul.wide.s32 	%rd23, %r40, 4;
	add.s64 	%rd24, %rd4, %rd23;
	ld.global.f32 	%f1, [%rd24];
	add.s64 	%rd25, %rd2, %rd23;
	ld.global.f32 	%f2, [%rd25];
	add.f32 	%f3, %f1, %f2;
	add.s64 	%rd26, %rd1, %rd23;
	st.global.f32 	[%rd26], %f3;
	add.s32 	%r40, %r40, %r9;
	setp.lt.s32 	%p5, %r40, %r38;
	@%p5 bra 	$L__BB0_8;
$L__BB0_9:
	cvta.to.global.u64 	%rd27, %rd14;
	setp.gt.u64 	%p6, %rd5, %rd3;
	selp.b64 	%rd8, %rd27, %rd4, %p6;
	setp.gt.u64 	%p7, %rd6, %rd3;
	selp.b64 	%rd9, %rd27, %rd2, %p7;
	setp.gt.u64 	%p8, %rd7, %rd3;
	selp.b64 	%rd10, %rd27, %rd1, %p8;
	setp.ge.s32 	%p9, %r40, %r16;
	@%p9 bra 	$L__BB0_12;
	mov.u32 	%r35, %nctaid.z;
	mul.lo.s32 	%r36, %r6, %r35;
	mul.lo.s32 	%r37, %r36, %r7;
	mul.lo.s32 	%r13, %r37, %r5;
$L__BB0_11:
	mul.wide.s32 	%rd28, %r40, 4;
	add.s64 	%rd29, %rd8, %rd28;
	ld.global.f32 	%f4, [%rd29];
	add.s64 	%rd30, %rd9, %rd28;
	ld.global.f32 	%f5, [%rd30];
	add.f32 	%f6, %f4, %f5;
	add.s64 	%rd31, %rd10, %rd28;
	st.global.f32 	[%rd31], %f6;
	add.s32 	%r40, %r40, %r13;
	setp.lt.s32 	%p10, %r40, %r16;
	@%p10 bra 	$L__BB0_11;
$L__BB0_12:
	ret;

}
	// .globl	add_f64
.visible .entry add_f64(
	.param .u64 .ptr .align 1 add_f64_param_0,
	.param .u64 .ptr .align 1 add_f64_param_1,
	.param .u64 .ptr .align 1 add_f64_param_2,
	.param .u32 add_f64_param_3,
	.param .u64 .ptr .align 1 add_f64_param_4,
	.param .u64 .ptr .align 1 add_f64_param_5
)
{
	.reg .pred 	%p<11>;
	.reg .b32 	%r<42>;
	.reg .b64 	%rd<32>;
	.reg .b64 	%fd<7>;

	ld.param.u64 	%rd11, [add_f64_param_0];
	ld.param.u64 	%rd12, [add_f64_param_1];
	ld.param.u64 	%rd13, [add_f64_param_2];
	ld.param.u32 	%r16, [add_f64_param_3];
	ld.param.u64 	%rd14, [add_f64_param_4];
	ld.param.u64 	%rd15, [add_f64_param_5];
	cvta.to.global.u64 	%rd1, %rd13;
	cvta.to.global.u64 	%rd2, %rd12;
	cvta.to.global.u64 	%rd3, %rd15;
	cvta.to.global.u64 	%rd4, %rd11;
	mul.wide.s32 	%rd16, %r16, 8;
	add.s64 	%rd5, %rd4, %rd16;
	setp.le.u64 	%p1, %rd5, %rd3;
	add.s64 	%rd6, %rd2, %rd16;
	add.s64 	%rd7, %rd1, %rd16;
	@%p1 bra 	$L__BB1_2;
	sub.s64 	%rd21, %rd15, %rd11;
	shr.u64 	%rd22, %rd21, 3;
	cvt.u32.u64 	%r38, %rd22;
	bra.uni 	$L__BB1_6;
$L__BB1_2:
	setp.le.u64 	%p2, %rd6, %rd3;
	@%p2 bra 	$L__BB1_4;
	sub.s64 	%rd19, %rd15, %rd12;
	shr.u64 	%rd20, %rd19, 3;
	cvt.u32.u64 	%r38, %rd20;
	bra.uni 	$L__BB1_6;
$L__BB1_4:
	setp.le.u64 	%p3, %rd7, %rd3;
	mov.b32 	%r38, 0;
	@%p3 bra 	$L__BB1_6;
	sub.s64 	%rd17, %rd15, %rd13;
	shr.u64 	%rd18, %rd17, 3;
	cvt.u32.u64 	%r38, %rd18;
$L__BB1_6:
	mov.u32 	%r18, %ntid.x;
	mov.u32 	%r19, %ctaid.x;
	mov.u32 	%r20, %tid.x;
	mov.u32 	%r21, %ntid.y;
	mov.u32 	%r22, %ctaid.y;
	mov.u32 	%r23, %tid.y;
	mad.lo.s32 	%r24, %r21, %r22, %r23;
	mov.u32 	%r25, %nctaid.x;
	mul.lo.s32 	%r5, %r18, %r25;
	mov.u32 	%r6, %ntid.z;
	mov.u32 	%r26, %ctaid.z;
	mov.u32 	%r27, %tid.z;
	mad.lo.s32 	%r28, %r6, %r26, %r27;
	mov.u32 	%r29, %nctaid.y;
	mul.lo.s32 	%r7, %r21, %r29;
	mad.lo.s32 	%r30, %r28, %r7, %r24;
	mad.lo.s32 	%r31, %r18, %r19, %r20;
	mad.lo.s32 	%r40, %r30, %r5, %r31;
	setp.ge.s32 	%p4, %r40, %r38;
	@%p4 bra 	$L__BB1_9;
	mov.u32 	%r32, %nctaid.z;
	mul.lo.s32 	%r33, %r6, %r32;
	mul.lo.s32 	%r34, %r33, %r7;
	mul.lo.s32 	%r9, %r34, %r5;
$L__BB1_8:
	mul.wide.s32 	%rd23, %r40, 8;
	add.s64 	%rd24, %rd4, %rd23;
	ld.global.f64 	%fd1, [%rd24];
	add.s64 	%rd25, %rd2, %rd23;
	ld.global.f64 	%fd2, [%rd25];
	add.f64 	%fd3, %fd1, %fd2;
	add.s64 	%rd26, %rd1, %rd23;
	st.global.f64 	[%rd26], %fd3;
	add.s32 	%r40, %r40, %r9;
	setp.lt.s32 	%p5, %r40, %r38;
	@%p5 bra 	$L__BB1_8;
$L__BB1_9:
	cvta.to.global.u64 	%rd27, %rd14;
	setp.gt.u64 	%p6, %rd5, %rd3;
	selp.b64 	%rd8, %rd27, %rd4, %p6;
	setp.gt.u64 	%p7, %rd6, %rd3;
	selp.b64 	%rd9, %rd27, %rd2, %p7;
	setp.gt.u64 	%p8, %rd7, %rd3;
	selp.b64 	%rd10, %rd27, %rd1, %p8;
	setp.ge.s32 	%p9, %r40, %r16;
	@%p9 bra 	$L__BB1_12;
	mov.u32 	%r35, %nctaid.z;
	mul.lo.s32 	%r36, %r6, %r35;
	mul.lo.s32 	%r37, %r36, %r7;
	mul.lo.s32 	%r13, %r37, %r5;
$L__BB1_11:
	mul.wide.s32 	%rd28, %r40, 8;
	add.s64 	%rd29, %rd8, %rd28;
	ld.global.f64 	%fd4, [%rd29];
	add.s64 	%rd30, %rd9, %rd28;
	ld.global.f64 	%fd5, [%rd30];
	add.f64 	%fd6, %fd4, %fd5;
	add.s64 	%rd31, %rd10, %rd28;
	st.global.f64 	[%rd31], %fd6;
	add.s32 	%r40, %r40, %r13;
	setp.lt.s32 	%p10, %r40, %r16;
	@%p10 bra 	$L__BB1_11;
$L__BB1_12:
	ret;

}
	// .globl	add_i32
.visible .entry add_i32(
	.param .u64 .ptr .align 1 add_i32_param_0,
	.param .u64 .ptr .align 1 add_i32_param_1,
	.param .u64 .ptr .align 1 add_i32_param_2,
	.param .u32 add_i32_param_3,
	.param .u64 .ptr .align 1 add_i32_param_4,
	.param .u64 .ptr .align 1 add_i32_param_5
)
{
	.reg .pred 	%p<11>;
	.reg .b32 	%r<48>;
	.reg .b64 	%rd<32>;

	ld.param.u64 	%rd11, [add_i32_param_0];
	ld.param.u64 	%rd12, [add_i32_param_1];
	ld.param.u64 	%rd13, [add_i32_param_2];
	ld.param.u32 	%r16, [add_i32_param_3];
	ld.param.u64 	%rd14, [add_i32_param_4];
	ld.param.u64 	%rd15, [add_i32_param_5];
	cvta.to.global.u64 	%rd1, %rd13;
	cvta.to.global.u64 	%rd2, %rd12;
	cvta.to.global.u64 	%rd3, %rd15;
	cvta.to.global.u64 	%rd4, %rd11;
	mul.wide.s32 	%rd16, %r16, 4;
	add.s64 	%rd5, %rd4, %rd16;
	setp.le.u64 	%p1, %rd5, %rd3;
	add.s64 	%rd6, %rd2, %rd16;
	add.s64 	%rd7, %rd1, %rd16;
	@%p1 bra 	$L__BB2_2;
	sub.s64 	%rd21, %rd15, %rd11;
	shr.u64 	%rd22, %rd21, 2;
	cvt.u32.u64 	%r44, %rd22;
	bra.uni 	$L__BB2_6;
$L__BB2_2:
	setp.le.u64 	%p2, %rd6, %rd3;
	@%p2 bra 	$L__BB2_4;
	sub.s64 	%rd19, %rd15, %rd12;
	shr.u64 	%rd20, %rd19, 2;
	cvt.u32.u64 	%r44, %rd20;
	bra.uni 	$L__BB2_6;
$L__BB2_4:
	setp.le.u64 	%p3, %rd7, %rd3;
	mov.b32 	%r44, 0;
	@%p3 bra 	$L__BB2_6;
	sub.s64 	%rd17, %rd15, %rd13;
	shr.u64 	%rd18, %rd17, 2;
	cvt.u32.u64 	%r44, %rd18;
$L__BB2_6:
	mov.u32 	%r18, %ntid.x;
	mov.u32 	%r19, %ctaid.x;
	mov.u32 	%r20, %tid.x;
	mov.u32 	%r21, %ntid.y;
	mov.u32 	%r22, %ctaid.y;
	mov.u32 	%r23, %tid.y;
	mad.lo.s32 	%r24, %r21, %r22, %r23;
	mov.u32 	%r25, %nctaid.x;
	mul.lo.s32 	%r5, %r18, %r25;
	mov.u32 	%r6, %ntid.z;
	mov.u32 	%r26, %ctaid.z;
	mov.u32 	%r27, %tid.z;
	mad.lo.s32 	%r28, %r6, %r26, %r27;
	mov.u32 	%r29, %nctaid.y;
	mul.lo.s32 	%r7, %r21, %r29;
	mad.lo.s32 	%r30, %r28, %r7, %r24;
	mad.lo.s32 	%r31, %r18, %r19, %r20;
	mad.lo.s32 	%r46, %r30, %r5, %r31;
	setp.ge.s32 	%p4, %r46, %r44;
	@%p4 bra 	$L__BB2_9;
	mov.u32 	%r32, %nctaid.z;
	mul.lo.s32 	%r33, %r6, %r32;
	mul.lo.s32 	%r34, %r33, %r7;
	mul.lo.s32 	%r9, %r34, %r5;
$L__BB2_8:
	mul.wide.s32 	%rd23, %r46, 4;
	add.s64 	%rd24, %rd4, %rd23;
	ld.global.u32 	%r35, [%rd24];
	add.s64 	%rd25, %rd2, %rd23;
	ld.global.u32 	%r36, [%rd25];
	add.s32 	%r37, %r36, %r35;
	add.s64 	%rd26, %rd1, %rd23;
	st.global.u32 	[%rd26], %r37;
	add.s32 	%r46, %r46, %r9;
	setp.lt.s32 	%p5, %r46, %r44;
	@%p5 bra 	$L__BB2_8;
$L__BB2_9:
	cvta.to.global.u64 	%rd27, %rd14;
	setp.gt.u64 	%p6, %rd5, %rd3;
	selp.b64 	%rd8, %rd27, %rd4, %p6;
	setp.gt.u64 	%p7, %rd6, %rd3;
	selp.b64 	%rd9, %rd27, %rd2, %p7;
	setp.gt.u64 	%p8, %rd7, %rd3;
	selp.b64 	%rd10, %rd27, %rd1, %p8;
	setp.ge.s32 	%p9, %r46, %r16;
	@%p9 bra 	$L__BB2_12;
	mov.u32 	%r38, %nctaid.z;
	mul.lo.s32 	%r39, %r6, %r38;
	mul.lo.s32 	%r40, %r39, %r7;
	mul.lo.s32 	%r13, %r40, %r5;
$L__BB2_11:
	mul.wide.s32 	%rd28, %r46, 4;
	add.s64 	%rd29, %rd8, %rd28;
	ld.global.u32 	%r41, [%rd29];
	add.s64 	%rd30, %rd9, %rd28;
	ld.global.u32 	%r42, [%rd30];
	add.s32 	%r43, %r42, %r41;
	add.s64 	%rd31, %rd10, %rd28;
	st.global.u32 	[%rd31], %r43;
	add.s32 	%r46, %r46, %r13;
	setp.lt.s32 	%p10, %r46, %r16;
	@%p10 bra 	$L__BB2_11;
$L__BB2_12:
	ret;

}
	// .globl	add_i64
.visible .entry add_i64(
	.param .u64 .ptr .align 1 add_i64_param_0,
	.param .u64 .ptr .align 1 add_i64_param_1,
	.param .u64 .ptr .align 1 add_i64_param_2,
	.param .u32 add_i64_param_3,
	.param .u64 .ptr .align 1 add_i64_param_4,
	.param .u64 .ptr .align 1 add_i64_param_5
)
{
	.reg .pred 	%p<11>;
	.reg .b32 	%r<42>;
	.reg .b64 	%rd<38>;

	ld.param.u64 	%rd11, [add_i64_param_0];
	ld.param.u64 	%rd12, [add_i64_param_1];
	ld.param.u64 	%rd13, [add_i64_param_2];
	ld.param.u32 	%r16, [add_i64_param_3];
	ld.param.u64 	%rd14, [add_i64_param_4];
	ld.param.u64 	%rd15, [add_i64_param_5];
	cvta.to.global.u64 	%rd1, %rd13;
	cvta.to.global.u64 	%rd2, %rd12;
	cvta.to.global.u64 	%rd3, %rd15;
	cvta.to.global.u64 	%rd4, %rd11;
	mul.wide.s32 	%rd16, %r16, 8;
	add.s64 	%rd5, %rd4, %rd16;
	setp.le.u64 	%p1, %rd5, %rd3;
	add.s64 	%rd6, %rd2, %rd16;
	add.s64 	%rd7, %rd1, %rd16;
	@%p1 bra 	$L__BB3_2;
	sub.s64 	%rd21, %rd15, %rd11;
	shr.u64 	%rd22, %rd21, 3;
	cvt.u32.u64 	%r38, %rd22;
	bra.uni 	$L__BB3_6;
$L__BB3_2:
	setp.le.u64 	%p2, %rd6, %rd3;
	@%p2 bra 	$L__BB3_4;
	sub.s64 	%rd19, %rd15, %rd12;
	shr.u64 	%rd20, %rd19, 3;
	cvt.u32.u64 	%r38, %rd20;
	bra.uni 	$L__BB3_6;
$L__BB3_4:
	setp.le.u64 	%p3, %rd7, %rd3;
	mov.b32 	%r38, 0;
	@%p3 bra 	$L__BB3_6;
	sub.s64 	%rd17, %rd15, %rd13;
	shr.u64 	%rd18, %rd17, 3;
	cvt.u32.u64 	%r38, %rd18;
$L__BB3_6:
	mov.u32 	%r18, %ntid.x;
	mov.u32 	%r19, %ctaid.x;
	mov.u32 	%r20, %tid.x;
	mov.u32 	%r21, %ntid.y;
	mov.u32 	%r22, %ctaid.y;
	mov.u32 	%r23, %tid.y;
	mad.lo.s32 	%r24, %r21, %r22, %r23;
	mov.u32 	%r25, %nctaid.x;
	mul.lo.s32 	%r5, %r18, %r25;
	mov.u32 	%r6, %ntid.z;
	mov.u32 	%r26, %ctaid.z;
	mov.u32 	%r27, %tid.z;
	mad.lo.s32 	%r28, %r6, %r26, %r27;
	mov.u32 	%r29, %nctaid.y;
	mul.lo.s32 	%r7, %r21, %r29;
	mad.lo.s32 	%r30, %r28, %r7, %r24;
	mad.lo.s32 	%r31, %r18, %r19, %r20;
	mad.lo.s32 	%r40, %r30, %r5, %r31;
	setp.ge.s32 	%p4, %r40, %r38;
	@%p4 bra 	$L__BB3_9;
	mov.u32 	%r32, %nctaid.z;
	mul.lo.s32 	%r33, %r6, %r32;
	mul.lo.s32 	%r34, %r33, %r7;
	mul.lo.s32 	%r9, %r34, %r5;
$L__BB3_8:
	mul.wide.s32 	%rd23, %r40, 8;
	add.s64 	%rd24, %rd4, %rd23;
	ld.global.u64 	%rd25, [%rd24];
	add.s64 	%rd26, %rd2, %rd23;
	ld.global.u64 	%rd27, [%rd26];
	add.s64 	%rd28, %rd27, %rd25;
	add.s64 	%rd29, %rd1, %rd23;
	st.global.u64 	[%rd29], %rd28;
	add.s32 	%r40, %r40, %r9;
	setp.lt.s32 	%p5, %r40, %r38;
	@%p5 bra 	$L__BB3_8;
$L__BB3_9:
	cvta.to.global.u64 	%rd30, %rd14;
	setp.gt.u64 	%p6, %rd5, %rd3;
	selp.b64 	%rd8, %rd30, %rd4, %p6;
	setp.gt.u64 	%p7, %rd6, %rd3;
	selp.b64 	%rd9, %rd30, %rd2, %p7;
	setp.gt.u64 	%p8, %rd7, %rd3;
	selp.b64 	%rd10, %rd30, %rd1, %p8;
	setp.ge.s32 	%p9, %r40, %r16;
	@%p9 bra 	$L__BB3_12;
	mov.u32 	%r35, %nctaid.z;
	mul.lo.s32 	%r36, %r6, %r35;
	mul.lo.s32 	%r37, %r36, %r7;
	mul.lo.s32 	%r13, %r37, %r5;
$L__BB3_11:
	mul.wide.s32 	%rd31, %r40, 8;
	add.s64 	%rd32, %rd8, %rd31;
	ld.global.u64 	%rd33, [%rd32];
	add.s64 	%rd34, %rd9, %rd31;
	ld.global.u64 	%rd35, [%rd34];
	add.s64 	%rd36, %rd35, %rd33;
	add.s64 	%rd37, %rd10, %rd31;
	st.global.u64 	[%rd37], %rd36;
	add.s32 	%r40, %r40, %r13;
	setp.lt.s32 	%p10, %r40, %r16;
	@%p10 bra 	$L__BB3_11;
$L__BB3_12:
	ret;

}
	// .globl	sub_f32
.visible .entry sub_f32(
	.param .u64 .ptr .align 1 sub_f32_param_0,
	.param .u64 .ptr .align 1 sub_f32_param_1,
	.param .u64 .ptr .align 1 sub_f32_param_2,
	.param .u32 sub_f32_param_3,
	.param .u64 .ptr .align 1 sub_f32_param_4,
	.param .u64 .ptr .align 1 sub_f32_param_5
)
{
	.reg .pred 	%p<11>;
	.reg .b32 	%r<42>;
	.reg .b32 	%f<7>;
	.reg .b64 	%rd<32>;

	ld.param.u64 	%rd11, [sub_f32_param_0];
	ld.param.u64 	%rd12, [sub_f32_param_1];
	ld.param.u64 	%rd13, [sub_f32_param_2];
	ld.param.u32 	%r16, [sub_f32_param_3];
	ld.param.u64 	%rd14, [sub_f32_param_4];
	ld.param.u64 	%rd15, [sub_f32_param_5];
	cvta.to.global.u64 	%rd1, %rd13;
	cvta.to.global.u64 	%rd2, %rd12;
	cvta.to.global.u64 	%rd3, %rd15;
	cvta.to.global.u64 	%rd4, %rd11;
	mul.wide.s32 	%rd16, %r16, 4;
	add.s64 	%rd5, %rd4, %rd16;
	setp.le.u64 	%p1, %rd5, %rd3;
	add.s64 	%rd6, %rd2, %rd16;
	add.s64 	%rd7, %rd1, %rd16;
	@%p1 bra 	$L__BB4_2;
	sub.s64 	%rd21, %rd15, %rd11;
	shr.u64 	%rd22, %rd21, 2;
	cvt.u32.u64 	%r38, %rd22;
	bra.uni 	$L__BB4_6;
$L__BB4_2:
	setp.le.u64 	%p2, %rd6, %rd3;
	@%p2 bra 	$L__BB4_4;
	sub.s64 	%rd19, %rd15, %rd12;
	shr.u64 	%rd20, %rd19, 2;
	cvt.u32.u64 	%r38, %rd20;
	bra.uni 	$L__BB4_6;
$L__BB4_4:
	setp.le.u64 	%p3, %rd7, %rd3;
	mov.b32 	%r38, 0;
	@%p3 bra 	$L__BB4_6;
	sub.s64 	%rd17, %rd15, %rd13;
	shr.u64 	%rd18, %rd17, 2;
	cvt.u32.u64 	%r38, %rd18;
$L__BB4_6:
	mov.u32 	%r18, %ntid.x;
	mov.u32 	%r19, %ctaid.x;
	mov.u32 	%r20, %tid.x;
	mov.u32 	%r21, %ntid.y;
	mov.u32 	%r22, %ctaid.y;
	mov.u32 	%r23, %tid.y;
	mad.lo.s32 	%r24, %r21, %r22, %r23;
	mov.u32 	%r25, %nctaid.x;
	mul.lo.s32 	%r5, %r18, %r25;
	mov.u32 	%r6, %ntid.z;
	mov.u32 	%r26, %ctaid.z;
	mov.u32 	%r27, %tid.z;
	mad.lo.s32 	%r28, %r6, %r26, %r27;
	mov.u32 	%r29, %nctaid.y;
	mul.lo.s32 	%r7, %r21, %r29;
	mad.lo.s32 	%r30, %r28, %r7, %r24;
	mad.lo.s32 	%r31, %r18, %r19, %r20;
	mad.lo.s32 	%r40, %r30, %r5, %r31;
	setp.ge.s32 	%p4, %r40, %r38;
	@%p4 bra 	$L__BB4_9;
	mov.u32 	%r32, %nctaid.z;
	mul.lo.s32 	%r33, %r6, %r32;
	mul.lo.s32 	%r34, %r33, %r7;
	mul.lo.s32 	%r9, %r34, %r5;
$L__BB4_8:
	mul.wide.s32 	%rd23, %r40, 4;
	add.s64 	%rd24, %rd4, %rd23;
	ld.global.f32 	%f1, [%rd24];
	add.s64 	%rd25, %rd2, %rd23;
	ld.global.f32 	%f2, [%rd25];
	sub.f32 	%f3, %f1, %f2;
	add.s64 	%rd26, %rd1, %rd23;
	st.global.f32 	[%rd26], %f3;
	add.s32 	%r40, %r40, %r9;
	setp.lt.s32 	%p5, %r40, %r38;
	@%p5 bra 	$L__BB4_8;
$L__BB4_9:
	cvta.to.global.u64 	%rd27, %rd14;
	setp.gt.u64 	%p6, %rd5, %rd3;
	selp.b64 	%rd8, %rd27, %rd4, %p6;
	setp.gt.u64 	%p7, %rd6, %rd3;
	selp.b64 	%rd9, %rd27, %rd2, %p7;
	setp.gt.u64 	%p8, %rd7, %rd3;
	selp.b64 	%rd10, %rd27, %rd1, %p8;
	setp.ge.s32 	%p9, %r40, %r16;
	@%p9 bra 	$L__BB4_12;
	mov.u32 	%r35, %nctaid.z;
	mul.lo.s32 	%r36, %r6, %r35;
	mul.lo.s32 	%r37, %r36, %r7;
	mul.lo.s32 	%r13, %r37, %r5;
$L__BB4_11:
	mul.wide.s32 	%rd28, %r40, 4;
	add.s64 	%rd29, %rd8, %rd28;
	ld.global.f32 	%f4, [%rd29];
	add.s64 	%rd30, %rd9, %rd28;
	ld.global.f32 	%f5, [%rd30];
	sub.f32 	%f6, %f4, %f5;
	add.s64 	%rd31, %rd10, %rd28;
	st.global.f32 	[%rd31], %f6;
	add.s32 	%r40, %r40, %r13;
	setp.lt.s32 	%p10, %r40, %r16;
	@%p10 bra 	$L__BB4_11;
$L__BB4_12:
	ret;

}
	// .globl	sub_f64
.visible .entry sub_f64(
	.param .u64 .ptr .align 1 sub_f64_param_0,
	.param .u64 .ptr .align 1 sub_f64_param_1,
	.param .u64 .ptr .align 1 sub_f64_param_2,
	.param .u32 sub_f64_param_3,
	.param .u64 .ptr .align 1 sub_f64_param_4,
	.param .u64 .ptr .align 1 sub_f64_param_5
)
{
	.reg .pred 	%p<11>;
	.reg .b32 	%r<42>;
	.reg .b64 	%rd<32>;
	.reg .b64 	%fd<7>;

	ld.param.u64 	%rd11, [sub_f64_param_0];
	ld.param.u64 	%rd12, [sub_f64_param_1];
	ld.param.u64 	%rd13, [sub_f64_param_2];
	ld.param.u32 	%r16, [sub_f64_param_3];
	ld.param.u64 	%rd14, [sub_f64_param_4];
	ld.param.u64 	%rd15, [sub_f64_param_5];
	cvta.to.global.u64 	%rd1, %rd13;
	cvta.to.global.u64 	%rd2, %rd12;
	cvta.to.global.u64 	%rd3, %rd15;
	cvta.to.global.u64 	%rd4, %rd11;
	mul.wide.s32 	%rd16, %r16, 8;
	add.s64 	%rd5, %rd4, %rd16;
	setp.le.u64 	%p1, %rd5, %rd3;
	add.s64 	%rd6, %rd2, %rd16;
	add.s64 	%rd7, %rd1, %rd16;
	@%p1 bra 	$L__BB5_2;
	sub.s64 	%rd21, %rd15, %rd11;
	shr.u64 	%rd22, %rd21, 3;
	cvt.u32.u64 	%r38, %rd22;
	bra.uni 	$L__BB5_6;
$L__BB5_2:
	setp.le.u64 	%p2, %rd6, %rd3;
	@%p2 bra 	$L__BB5_4;
	sub.s64 	%rd19, %rd15, %rd12;
	shr.u64 	%rd20, %rd19, 3;
	cvt.u32.u64 	%r38, %rd20;
	bra.uni 	$L__BB5_6;
$L__BB5_4:
	setp.le.u64 	%p3, %rd7, %rd3;
	mov.b32 	%r38, 0;
	@%p3 bra 	$L__BB5_6;
	sub.s64 	%rd17, %rd15, %rd13;
	shr.u64 	%rd18, %rd17, 3;
	cvt.u32.u64 	%r38, %rd18;
$L__BB5_6:
	mov.u32 	%r18, %ntid.x;
	mov.u32 	%r19, %ctaid.x;
	mov.u32 	%r20, %tid.x;
	mov.u32 	%r21, %ntid.y;
	mov.u32 	%r22, %ctaid.y;
	mov.u32 	%r23, %tid.y;
	mad.lo.s32 	%r24, %r21, %r22, %r23;
	mov.u32 	%r25, %nctaid.x;
	mul.lo.s32 	%r5, %r18, %r25;
	mov.u32 	%r6, %ntid.z;
	mov.u32 	%r26, %ctaid.z;
	mov.u32 	%r27, %tid.z;
	mad.lo.s32 	%r28, %r6, %r26, %r27;
	mov.u32 	%r29, %nctaid.y;
	mul.lo.s32 	%r7, %r21, %r29;
	mad.lo.s32 	%r30, %r28, %r7, %r24;
	mad.lo.s32 	%r31, %r18, %r19, %r20;
	mad.lo.s32 	%r40, %r30, %r5, %r31;
	setp.ge.s32 	%p4, %r40, %r38;
	@%p4 bra 	$L__BB5_9;
	mov.u32 	%r32, %nctaid.z;
	mul.lo.s32 	%r33, %r6, %r32;
	mul.lo.s32 	%r34, %r33, %r7;
	mul.lo.s32 	%r9, %r34, %r5;
$L__BB5_8:
	mul.wide.s32 	%rd23, %r40, 8;
	add.s64 	%rd24, %rd4, %rd23;
	ld.global.f64 	%fd1, [%rd24];
	add.s64 	%rd25, %rd2, %rd23;
	ld.global.f64 	%fd2, [%rd25];
	sub.f64 	%fd3, %fd1, %fd2;
	add.s64 	%rd26, %rd1, %rd23;
	st.global.f64 	[%rd26], %fd3;
	add.s32 	%r40, %r40, %r9;
	setp.lt.s32 	%p5, %r40, %r38;
	@%p5 bra 	$L__BB5_8;
$L__BB5_9:
	cvta.to.global.u64 	%rd27, %rd14;
	setp.gt.u64 	%p6, %rd5, %rd3;
	selp.b64 	%rd8, %rd27, %rd4, %p6;
	setp.gt.u64 	%p7, %rd6, %rd3;
	selp.b64 	%rd9, %rd27, %rd2, %p7;
	setp.gt.u64 	%p8, %rd7, %rd3;
	selp.b64 	%rd10, %rd27, %rd1, %p8;
	setp.ge.s32 	%p9, %r40, %r16;
	@%p9 bra 	$L__BB5_12;
	mov.u32 	%r35, %nctaid.z;
	mul.lo.s32 	%r36, %r6, %r35;
	mul.lo.s32 	%r37, %r36, %r7;
	mul.lo.s32 	%r13, %r37, %r5;
$L__BB5_11:
	mul.wide.s32 	%rd28, %r40, 8;
	add.s64 	%rd29, %rd8, %rd28;
	ld.global.f64 	%fd4, [%rd29];
	add.s64 	%rd30, %rd9, %rd28;
	ld.global.f64 	%fd5, [%rd30];
	sub.f64 	%fd6, %fd4, %fd5;
	add.s64 	%rd31, %rd10, %rd28;
	st.global.f64 	[%rd31], %fd6;
	add.s32 	%r40, %r40, %r13;
	setp.lt.s32 	%p10, %r40, %r16;
	@%p10 bra 	$L__BB5_11;
$L__BB5_12:
	ret;

}
	// .globl	sub_i32
.visible .entry sub_i32(
	.param .u64 .ptr .align 1 sub_i32_param_0,
	.param .u64 .ptr .align 1 sub_i32_param_1,
	.param .u64 .ptr .align 1 sub_i32_param_2,
	.param .u32 sub_i32_param_3,
	.param .u64 .ptr .align 1 sub_i32_param_4,
	.param .u64 .ptr .align 1 sub_i32_param_5
)
{
	.reg .pred 	%p<11>;
	.reg .b32 	%r<48>;
	.reg .b64 	%rd<32>;

	ld.param.u64 	%rd11, [sub_i32_param_0];
	ld.param.u64 	%rd12, [sub_i32_param_1];
	ld.param.u64 	%rd13, [sub_i32_param_2];
	ld.param.u32 	%r16, [sub_i32_param_3];
	ld.param.u64 	%rd14, [sub_i32_param_4];
	ld.param.u64 	%rd15, [sub_i32_param_5];
	cvta.to.global.u64 	%rd1, %rd13;
	cvta.to.global.u64 	%rd2, %rd12;
	cvta.to.global.u64 	%rd3, %rd15;
	cvta.to.global.u64 	%rd4, %rd11;
	mul.wide.s32 	%rd16, %r16, 4;
	add.s64 	%rd5, %rd4, %rd16;
	setp.le.u64 	%p1, %rd5, %rd3;
	add.s64 	%rd6, %rd2, %rd16;
	add.s64 	%rd7, %rd1, %rd16;
	@%p1 bra 	$L__BB6_2;
	sub.s64 	%rd21, %rd15, %rd11;
	shr.u64 	%rd22, %rd21, 2;
	cvt.u32.u64 	%r44, %rd22;
	bra.uni 	$L__BB6_6;
$L__BB6_2:
	setp.le.u64 	%p2, %rd6, %rd3;
	@%p2 bra 	$L__BB6_4;
	sub.s64 	%rd19, %rd15, %rd12;
	shr.u64 	%rd20, %rd19, 2;
	cvt.u32.u64 	%r44, %rd20;
	bra.uni 	$L__BB6_6;
$L__BB6_4:
	setp.le.u64 	%p3, %rd7, %rd3;
	mov.b32 	%r44, 0;
	@%p3 bra 	$L__BB6_6;
	sub.s64 	%rd17, %rd15, %rd13;
	shr.u64 	%rd18, %rd17, 2;
	cvt.u32.u64 	%r44, %rd18;
$L__BB6_6:
	mov.u32 	%r18, %ntid.x;
	mov.u32 	%r19, %ctaid.x;
	mov.u32 	%r20, %tid.x;
	mov.u32 	%r21, %ntid.y;
	mov.u32 	%r22, %ctaid.y;
	mov.u32 	%r23, %tid.y;
	mad.lo.s32 	%r24, %r21, %r22, %r23;
	mov.u32 	%r25, %nctaid.x;
	mul.lo.s32 	%r5, %r18, %r25;
	mov.u32 	%r6, %ntid.z;
	mov.u32 	%r26, %ctaid.z;
	mov.u32 	%r27, %tid.z;
	mad.lo.s32 	%r28, %r6, %r26, %r27;
	mov.u32 	%r29, %nctaid.y;
	mul.lo.s32 	%r7, %r21, %r29;
	mad.lo.s32 	%r30, %r28, %r7, %r24;
	mad.lo.s32 	%r31, %r18, %r19, %r20;
	mad.lo.s32 	%r46, %r30, %r5, %r31;
	setp.ge.s32 	%p4, %r46, %r44;
	@%p4 bra 	$L__BB6_9;
	mov.u32 	%r32, %nctaid.z;
	mul.lo.s32 	%r33, %r6, %r32;
	mul.lo.s32 	%r34, %r33, %r7;
	mul.lo.s32 	%r9, %r34, %r5;
$L__BB6_8:
	mul.wide.s32 	%rd23, %r46, 4;
	add.s64 	%rd24, %rd4, %rd23;
	ld.global.u32 	%r35, [%rd24];
	add.s64 	%rd25, %rd2, %rd23;
	ld.global.u32 	%r36, [%rd25];
	sub.s32 	%r37, %r35, %r36;
	add.s64 	%rd26, %rd1, %rd23;
	st.global.u32 	[%rd26], %r37;
	add.s32 	%r46, %r46, %r9;
	setp.lt.s32 	%p5, %r46, %r44;
	@%p5 bra 	$L__BB6_8;
$L__BB6_9:
	cvta.to.global.u64 	%rd27, %rd14;
	setp.gt.u64 	%p6, %rd5, %rd3;
	selp.b64 	%rd8, %rd27, %rd4, %p6;
	setp.gt.u64 	%p7, %rd6, %rd3;
	selp.b64 	%rd9, %rd27, %rd2, %p7;
	setp.gt.u64 	%p8, %rd7, %rd3;
	selp.b64 	%rd10, %rd27, %rd1, %p8;
	setp.ge.s32 	%p9, %r46, %r16;
	@%p9 bra 	$L__BB6_12;
	mov.u32 	%r38, %nctaid.z;
	mul.lo.s32 	%r39, %r6, %r38;
	mul.lo.s32 	%r40, %r39, %r7;
	mul.lo.s32 	%r13, %r40, %r5;
$L__BB6_11:
	mul.wide.s32 	%rd28, %r46, 4;
	add.s64 	%rd29, %rd8, %rd28;
	ld.global.u32 	%r41, [%rd29];
	add.s64 	%rd30, %rd9, %rd28;
	ld.global.u32 	%r42, [%rd30];
	sub.s32 	%r43, %r41, %r42;
	add.s64 	%rd31, %rd10, %rd28;
	st.global.u32 	[%rd31], %r43;
	add.s32 	%r46, %r46, %r13;
	setp.lt.s32 	%p10, %r46, %r16;
	@%p10 bra 	$L__BB6_11;
$L__BB6_12:
	ret;

}
	// .globl	sub_i64
.visible .entry sub_i64(
	.param .u64 .ptr .align 1 sub_i64_param_0,
	.param .u64 .ptr .align 1 sub_i64_param_1,
	.param .u64 .ptr .align 1 sub_i64_param_2,
	.param .u32 sub_i64_param_3,
	.param .u64 .ptr .align 1 sub_i64_param_4,
	.param .u64 .ptr .align 1 sub_i64_param_5
)
{
	.reg .pred 	%p<11>;
	.reg .b32 	%r<42>;
	.reg .b64 	%rd<38>;

	ld.param.u64 	%rd11, [sub_i64_param_0];
	ld.param.u64 	%rd12, [sub_i64_param_1];
	ld.param.u64 	%rd13, [sub_i64_param_2];
	ld.param.u32 	%r16, [sub_i64_param_3];
	ld.param.u64 	%rd14, [sub_i64_param_4];
	ld.param.u64 	%rd15, [sub_i64_param_5];
	cvta.to.global.u64 	%rd1, %rd13;
	cvta.to.global.u64 	%rd2, %rd12;
	cvta.to.global.u64 	%rd3, %rd15;
	cvta.to.global.u64 	%rd4, %rd11;
	mul.wide.s32 	%rd16, %r16, 8;
	add.s64 	%rd5, %rd4, %rd16;
	setp.le.u64 	%p1, %rd5, %rd3;
	add.s64 	%rd6, %rd2, %rd16;
	add.s64 	%rd7, %rd1, %rd16;
	@%p1 bra 	$L__BB7_2;
	sub.s64 	%rd21, %rd15, %rd11;
	shr.u64 	%rd22, %rd21, 3;
	cvt.u32.u64 	%r38, %rd22;
	bra.uni 	$L__BB7_6;
$L__BB7_2:
	setp.le.u64 	%p2, %rd6, %rd3;
	@%p2 bra 	$L__BB7_4;
	sub.s64 	%rd19, %rd15, %rd12;
	shr.u64 	%rd20, %rd19, 3;
	cvt.u32.u64 	%r38, %rd20;
	bra.uni 	$L__BB7_6;
$L__BB7_4:
	setp.le.u64 	%p3, %rd7, %rd3;
	mov.b32 	%r38, 0;
	@%p3 bra 	$L__BB7_6;
	sub.s64 	%rd17, %rd15, %rd13;
	shr.u64 	%rd18, %rd17, 3;
	cvt.u32.u64 	%r38, %rd18;
$L__BB7_6:
	mov.u32 	%r18, %ntid.x;
	mov.u32 	%r19, %ctaid.x;
	mov.u32 	%r20, %tid.x;
	mov.u32 	%r21, %ntid.y;
	mov.u32 	%r22, %ctaid.y;
	mov.u32 	%r23, %tid.y;
	mad.lo.s32 	%r24, %r21, %r22, %r23;
	mov.u32 	%r25, %nctaid.x;
	mul.lo.s32 	%r5, %r18, %r25;
	mov.u32 	%r6, %ntid.z;
	mov.u32 	%r26, %ctaid.z;
	mov.u32 	%r27, %tid.z;
	mad.lo.s32 	%r28, %r6, %r26, %r27;
	mov.u32 	%r29, %nctaid.y;
	mul.lo.s32 	%r7, %r21, %r29;
	mad.lo.s32 	%r30, %r28, %r7, %r24;
	mad.lo.s32 	%r31, %r18, %r19, %r20;
	mad.lo.s32 	%r40, %r30, %r5, %r31;
	setp.ge.s32 	%p4, %r40, %r38;
	@%p4 bra 	$L__BB7_9;
	mov.u32 	%r32, %nctaid.z;
	mul.lo.s32 	%r33, %r6, %r32;
	mul.lo.s32 	%r34, %r33, %r7;
	mul.lo.s32 	%r9, %r34, %r5;
$L__BB7_8:
	mul.wide.s32 	%rd23, %r40, 8;
	add.s64 	%rd24, %rd4, %rd23;
	ld.global.u64 	%rd25, [%rd24];
	add.s64 	%rd26, %rd2, %rd23;
	ld.global.u64 	%rd27, [%rd26];
	sub.s64 	%rd28, %rd25, %rd27;
	add.s64 	%rd29, %rd1, %rd23;
	st.global.u64 	[%rd29], %rd28;
	add.s32 	%r40, %r40, %r9;
	setp.lt.s32 	%p5, %r40, %r38;
	@%p5 bra 	$L__BB7_8;
$L__BB7_9:
	cvta.to.global.u64 	%rd30, %rd14;
	setp.gt.u64 	%p6, %rd5, %rd3;
	selp.b64 	%rd8, %rd30, %rd4, %p6;
	setp.gt.u64 	%p7, %rd6, %rd3;
	selp.b64 	%rd9, %rd30, %rd2, %p7;
	setp.gt.u64 	%p8, %rd7, %rd3;
	selp.b64 	%rd10, %rd30, %rd1, %p8;
	setp.ge.s32 	%p9, %r40, %r16;
	@%p9 bra 	$L__BB7_12;
	mov.u32 	%r35, %nctaid.z;
	mul.lo.s32 	%r36, %r6, %r35;
	mul.lo.s32 	%r37, %r36, %r7;
	mul.lo.s32 	%r13, %r37, %r5;
$L__BB7_11:
	mul.wide.s32 	%rd31, %r40, 8;
	add.s64 	%rd32, %rd8, %rd31;
	ld.global.u64 	%rd33, [%rd32];
	add.s64 	%rd34, %rd9, %rd31;
	ld.global.u64 	%rd35, [%rd34];
	sub.s64 	%rd36, %rd33, %rd35;
	add.s64 	%rd37, %rd10, %rd31;
	st.global.u64 	[%rd37], %rd36;
	add.s32 	%r40, %r40, %r13;
	setp.lt.s32 	%p10, %r40, %r16;
	@%p10 bra 	$L__BB7_11;
$L__BB7_12:
	ret;

}
	// .globl	mul_f32
.visible .entry mul_f32(
	.param .u64 .ptr .align 1 mul_f32_param_0,
	.param .u64 .ptr .align 1 mul_f32_param_1,
	.param .u64 .ptr .align 1 mul_f32_param_2,
	.param .u32 mul_f32_param_3,
	.param .u64 .ptr .align 1 mul_f32_param_4,
	.param .u64 .ptr .align 1 mul_f32_param_5
)
{
	.reg .pred 	%p<11>;
	.reg .b32 	%r<42>;
	.reg .b32 	%f<7>;
	.reg .b64 	%rd<32>;

	ld.param.u64 	%rd11, [mul_f32_param_0];
	ld.param.u64 	%rd12, [mul_f32_param_1];
	ld.param.u64 	%rd13, [mul_f32_param_2];
	ld.param.u32 	%r16, [mul_f32_param_3];
	ld.param.u64 	%rd14, [mul_f32_param_4];
	ld.param.u64 	%rd15, [mul_f32_param_5];
	cvta.to.global.u64 	%rd1, %rd13;
	cvta.to.global.u64 	%rd2, %rd12;
	cvta.to.global.u64 	%rd3, %rd15;
	cvta.to.global.u64 	%rd4, %rd11;
	mul.wide.s32 	%rd16, %r16, 4;
	add.s64 	%rd5, %rd4, %rd16;
	setp.le.u64 	%p1, %rd5, %rd3;
	add.s64 	%rd6, %rd2, %rd16;
	add.s64 	%rd7, %rd1, %rd16;
	@%p1 bra 	$L__BB8_2;
	sub.s64 	%rd21, %rd15, %rd11;
	shr.u64 	%rd22, %rd21, 2;
	cvt.u32.u64 	%r38, %rd22;
	bra.uni 	$L__BB8_6;
$L__BB8_2:
	setp.le.u64 	%p2, %rd6, %rd3;
	@%p2 bra 	$L__BB8_4;
	sub.s64 	%rd19, %rd15, %rd12;
	shr.u64 	%rd20, %rd19, 2;
	cvt.u32.u64 	%r38, %rd20;
	bra.uni 	$L__BB8_6;
$L__BB8_4:
	setp.le.u64 	%p3, %rd7, %rd3;
	mov.b32 	%r38, 0;
	@%p3 bra 	$L__BB8_6;
	sub.s64 	%rd17, %rd15, %rd13;
	shr.u64 	%rd18, %rd17, 2;
	cvt.u32.u64 	%r38, %rd18;
$L__BB8_6:
	mov.u32 	%r18, %ntid.x;
	mov.u32 	%r19, %ctaid.x;
	mov.u32 	%r20, %tid.x;
	mov.u32 	%r21, %ntid.y;
	mov.u32 	%r22, %ctaid.y;
	mov.u32 	%r23, %tid.y;
	mad.lo.s32 	%r24, %r21, %r22, %r23;
	mov.u32 	%r25, %nctaid.x;
	mul.lo.s32 	%r5, %r18, %r25;
	mov.u32 	%r6, %ntid.z;
	mov.u32 	%r26, %ctaid.z;
	mov.u32 	%r27, %tid.z;
	mad.lo.s32 	%r28, %r6, %r26, %r27;
	mov.u32 	%r29, %nctaid.y;
	mul.lo.s32 	%r7, %r21, %r29;
	mad.lo.s32 	%r30, %r28, %r7, %r24;
	mad.lo.s32 	%r31, %r18, %r19, %r20;
	mad.lo.s32 	%r40, %r30, %r5, %r31;
	setp.ge.s32 	%p4, %r40, %r38;
	@%p4 bra 	$L__BB8_9;
	mov.u32 	%r32, %nctaid.z;
	mul.lo.s32 	%r33, %r6, %r32;
	mul.lo.s32 	%r34, %r33, %r7;
	mul.lo.s32 	%r9, %r34, %r5;
$L__BB8_8:
	mul.wide.s32 	%rd23, %r40, 4;
	add.s64 	%rd24, %rd4, %rd23;
	ld.global.f32 	%f1, [%rd24];
	add.s64 	%rd25, %rd2, %rd23;
	ld.global.f32 	%f2, [%rd25];
	mul.f32 	%f3, %f1, %f2;
	add.s64 	%rd26, %rd1, %rd23;
	st.global.f32 	[%rd26], %f3;
	add.s32 	%r40, %r40, %r9;
	setp.lt.s32 	%p5, %r40, %r38;
	@%p5 bra 	$L__BB8_8;
$L__BB8_9:
	cvta.to.global.u64 	%rd27, %rd14;
	setp.gt.u64 	%p6, %rd5, %rd3;
	selp.b64 	%rd8, %rd27, %rd4, %p6;
	setp.gt.u64 	%p7, %rd6, %rd3;
	selp.b64 	%rd9, %rd27, %rd2, %p7;
	setp.gt.u64 	%p8, %rd7, %rd3;
	selp.b64 	%rd10, %rd27, %rd1, %p8;
	setp.ge.s32 	%p9, %r40, %r16;
	@%p9 bra 	$L__BB8_12;
	mov.u32 	%r35, %nctaid.z;
	mul.lo.s32 	%r36, %r6, %r35;
	mul.lo.s32 	%r37, %r36, %r7;
	mul.lo.s32 	%r13, %r37, %r5;
$L__BB8_11:
	mul.wide.s32 	%rd28, %r40, 4;
	add.s64 	%rd29, %rd8, %rd28;
	ld.global.f32 	%f4, [%rd29];
	add.s64 	%rd30, %rd9, %rd28;
	ld.global.f32 	%f5, [%rd30];
	mul.f32 	%f6, %f4, %f5;
	add.s64 	%rd31, %rd10, %rd28;
	st.global.f32 	[%rd31], %f6;
	add.s32 	%r40, %r40, %r13;
	setp.lt.s32 	%p10, %r40, %r16;
	@%p10 bra 	$L__BB8_11;
$L__BB8_12:
	ret;

}
	// .globl	mul_f64
.visible .entry mul_f64(
	.param .u64 .ptr .align 1 mul_f64_param_0,
	.param .u64 .ptr .align 1 mul_f64_param_1,
	.param .u64 .ptr .align 1 mul_f64_param_2,
	.param .u32 mul_f64_param_3,
	.param .u64 .ptr .align 1 mul_f64_param_4,
	.param .u64 .ptr .align 1 mul_f64_param_5
)
{
	.reg .pred 	%p<11>;
	.reg .b32 	%r<42>;
	.reg .b64 	%rd<32>;
	.reg .b64 	%fd<7>;

	ld.param.u64 	%rd11, [mul_f64_param_0];
	ld.param.u64 	%rd12, [mul_f64_param_1];
	ld.param.u64 	%rd13, [mul_f64_param_2];
	ld.param.u32 	%r16, [mul_f64_param_3];
	ld.param.u64 	%rd14, [mul_f64_param_4];
	ld.param.u64 	%rd15, [mul_f64_param_5];
	cvta.to.global.u64 	%rd1, %rd13;
	cvta.to.global.u64 	%rd2, %rd12;
	cvta.to.global.u64 	%rd3, %rd15;
	cvta.to.global.u64 	%rd4, %rd11;
	mul.wide.s32 	%rd16, %r16, 8;
	add.s64 	%rd5, %rd4, %rd16;
	setp.le.u64 	%p1, %rd5, %rd3;
	add.s64 	%rd6, %rd2, %rd16;
	add.s64 	%rd7, %rd1, %rd16;
	@%p1 bra 	$L__BB9_2;
	sub.s64 	%rd21, %rd15, %rd11;
	shr.u64 	%rd22, %rd21, 3;
	cvt.u32.u64 	%r38, %rd22;
	bra.uni 	$L__BB9_6;
$L__BB9_2:
	setp.le.u64 	%p2, %rd6, %rd3;
	@%p2 bra 	$L__BB9_4;
	sub.s64 	%rd19, %rd15, %rd12;
	shr.u64 	%rd20, %rd19, 3;
	cvt.u32.u64 	%r38, %rd20;
	bra.uni 	$L__BB9_6;
$L__BB9_4:
	setp.le.u64 	%p3, %rd7, %rd3;
	mov.b32 	%r38, 0;
	@%p3 bra 	$L__BB9_6;
	sub.s64 	%rd17, %rd15, %rd13;
	shr.u64 	%rd18, %rd17, 3;
	cvt.u32.u64 	%r38, %rd18;
$L__BB9_6:
	mov.u32 	%r18, %ntid.x;
	mov.u32 	%r19, %ctaid.x;
	mov.u32 	%r20, %tid.x;
	mov.u32 	%r21, %ntid.y;
	mov.u32 	%r22, %ctaid.y;
	mov.u32 	%r23, %tid.y;
	mad.lo.s32 	%r24, %r21, %r22, %r23;
	mov.u32 	%r25, %nctaid.x;
	mul.lo.s32 	%r5, %r18, %r25;
	mov.u32 	%r6, %ntid.z;
	mov.u32 	%r26, %ctaid.z;
	mov.u32 	%r27, %tid.z;
	mad.lo.s32 	%r28, %r6, %r26, %r27;
	mov.u32 	%r29, %nctaid.y;
	mul.lo.s32 	%r7, %r21, %r29;
	mad.lo.s32 	%r30, %r28, %r7, %r24;
	mad.lo.s32 	%r31, %r18, %r19, %r20;
	mad.lo.s32 	%r40, %r30, %r5, %r31;
	setp.ge.s32 	%p4, %r40, %r38;
	@%p4 bra 	$L__BB9_9;
	mov.u32 	%r32, %nctaid.z;
	mul.lo.s32 	%r33, %r6, %r32;
	mul.lo.s32 	%r34, %r33, %r7;
	mul.lo.s32 	%r9, %r34, %r5;
$L__BB9_8:
	mul.wide.s32 	%rd23, %r40, 8;
	add.s64 	%rd24, %rd4, %rd23;
	ld.global.f64 	%fd1, [%rd24];
	add.s64 	%rd25, %rd2, %rd23;
	ld.global.f64 	%fd2, [%rd25];
	mul.f64 	%fd3, %fd1, %fd2;
	add.s64 	%rd26, %rd1, %rd23;
	st.global.f64 	[%rd26], %fd3;
	add.s32 	%r40, %r40, %r9;
	setp.lt.s32 	%p5, %r40, %r38;
	@%p5 bra 	$L__BB9_8;
$L__BB9_9:
	cvta.to.global.u64 	%rd27, %rd14;
	setp.gt.u64 	%p6, %rd5, %rd3;
	selp.b64 	%rd8, %rd27, %rd4, %p6;
	setp.gt.u64 	%p7, %rd6, %rd3;
	selp.b64 	%rd9, %rd27, %rd2, %p7;
	setp.gt.u64 	%p8, %rd7, %rd3;
	selp.b64 	%rd10, %rd27, %rd1, %p8;
	setp.ge.s32 	%p9, %r40, %r16;
	@%p9 bra 	$L__BB9_12;
	mov.u32 	%r35, %nctaid.z;
	mul.lo.s32 	%r36, %r6, %r35;
	mul.lo.s32 	%r37, %r36, %r7;
	mul.lo.s32 	%r13, %r37, %r5;
$L__BB9_11:
	mul.wide.s32 	%rd28, %r40, 8;
	add.s64 	%rd29, %rd8, %rd28;
	ld.global.f64 	%fd4, [%rd29];
	add.s64 	%rd30, %rd9, %rd28;
	ld.global.f64 	%fd5, [%rd30];
	mul.f64 	%fd6, %fd4, %fd5;
	add.s64 	%rd31, %rd10, %rd28;
	st.global.f64 	[%rd31], %fd6;
	add.s32 	%r40, %r40, %r13;
	setp.lt.s32 	%p10, %r40, %r16;
	@%p10 bra 	$L__BB9_11;
$L__BB9_12:
	ret;

}
	// .globl	mul_i32
.visible .entry mul_i32(
	.param .u64 .ptr .align 1 mul_i32_param_0,
	.param .u64 .ptr .align 1 mul_i32_param_1,
	.param .u64 .ptr .align 1 mul_i32_param_2,
	.param .u32 mul_i32_param_3,
	.param .u64 .ptr .align 1 mul_i32_param_4,
	.param .u64 .ptr .align 1 mul_i32_param_5
)
{
	.reg .pred 	%p<11>;
	.reg .b32 	%r<48>;
	.reg .b64 	%rd<32>;

	ld.param.u64 	%rd11, [mul_i32_param_0];
	ld.param.u64 	%rd12, [mul_i32_param_1];
	ld.param.u64 	%rd13, [mul_i32_param_2];
	ld.param.u32 	%r16, [mul_i32_param_3];
	ld.param.u64 	%rd14, [mul_i32_param_4];
	ld.param.u64 	%rd15, [mul_i32_param_5];
	cvta.to.global.u64 	%rd1, %rd13;
	cvta.to.global.u64 	%rd2, %rd12;
	cvta.to.global.u64 	%rd3, %rd15;
	cvta.to.global.u64 	%rd4, %rd11;
	mul.wide.s32 	%rd16, %r16, 4;
	add.s64 	%rd5, %rd4, %rd16;
	setp.le.u64 	%p1, %rd5, %rd3;
	add.s64 	%rd6, %rd2, %rd16;
	add.s64 	%rd7, %rd1, %rd16;
	@%p1 bra 	$L__BB10_2;
	sub.s64 	%rd21, %rd15, %rd11;
	shr.u64 	%rd22, %rd21, 2;
	cvt.u32.u64 	%r44, %rd22;
	bra.uni 	$L__BB10_6;
$L__BB10_2:
	setp.le.u64 	%p2, %rd6, %rd3;
	@%p2 bra 	$L__BB10_4;
	sub.s64 	%rd19, %rd15, %rd12;
	shr.u64 	%rd20, %rd19, 2;
	cvt.u32.u64 	%r44, %rd20;
	bra.uni 	$L__BB10_6;
$L__BB10_4:
	setp.le.u64 	%p3, %rd7, %rd3;
	mov.b32 	%r44, 0;
	@%p3 bra 	$L__BB10_6;
	sub.s64 	%rd17, %rd15, %rd13;
	shr.u64 	%rd18, %rd17, 2;
	cvt.u32.u64 	%r44, %rd18;
$L__BB10_6:
	mov.u32 	%r18, %ntid.x;
	mov.u32 	%r19, %ctaid.x;
	mov.u32 	%r20, %tid.x;
	mov.u32 	%r21, %ntid.y;
	mov.u32 	%r22, %ctaid.y;
	mov.u32 	%r23, %tid.y;
	mad.lo.s32 	%r24, %r21, %r22, %r23;
	mov.u32 	%r25, %nctaid.x;
	mul.lo.s32 	%r5, %r18, %r25;
	mov.u32 	%r6, %ntid.z;
	mov.u32 	%r26, %ctaid.z;
	mov.u32 	%r27, %tid.z;
	mad.lo.s32 	%r28, %r6, %r26, %r27;
	mov.u32 	%r29, %nctaid.y;
	mul.lo.s32 	%r7, %r21, %r29;
	mad.lo.s32 	%r30, %r28, %r7, %r24;
	mad.lo.s32 	%r31, %r18, %r19, %r20;
	mad.lo.s32 	%r46, %r30, %r5, %r31;
	setp.ge.s32 	%p4, %r46, %r44;
	@%p4 bra 	$L__BB10_9;
	mov.u32 	%r32, %nctaid.z;
	mul.lo.s32 	%r33, %r6, %r32;
	mul.lo.s32 	%r34, %r33, %r7;
	mul.lo.s32 	%r9, %r34, %r5;
$L__BB10_8:
	mul.wide.s32 	%rd23, %r46, 4;
	add.s64 	%rd24, %rd4, %rd23;
	ld.global.u32 	%r35, [%rd24];
	add.s64 	%rd25, %rd2, %rd23;
	ld.global.u32 	%r36, [%rd25];
	mul.lo.s32 	%r37, %r36, %r35;
	add.s64 	%rd26, %rd1, %rd23;
	st.global.u32 	[%rd26], %r37;
	add.s32 	%r46, %r46, %r9;
	setp.lt.s32 	%p5, %r46, %r44;
	@%p5 bra 	$L__BB10_8;
$L__BB10_9:
	cvta.to.global.u64 	%rd27, %rd14;
	setp.gt.u64 	%p6, %rd5, %rd3;
	selp.b64 	%rd8, %rd27, %rd4, %p6;
	setp.gt.u64 	%p7, %rd6, %rd3;
	selp.b64 	%rd9, %rd27, %rd2, %p7;
	setp.gt.u64 	%p8, %rd7, %rd3;
	selp.b64 	%rd10, %rd27, %rd1, %p8;
	setp.ge.s32 	%p9, %r46, %r16;
	@%p9 bra 	$L__BB10_12;
	mov.u32 	%r38, %nctaid.z;
	mul.lo.s32 	%r39, %r6, %r38;
	mul.lo.s32 	%r40, %r39, %r7;
	mul.lo.s32 	%r13, %r40, %r5;
$L__BB10_11:
	mul.wide.s32 	%rd28, %r46, 4;
	add.s64 	%rd29, %rd8, %rd28;
	ld.global.u32 	%r41, [%rd29];
	add.s64 	%rd30, %rd9, %rd28;
	ld.global.u32 	%r42, [%rd30];
	mul.lo.s32 	%r43, %r42, %r41;
	add.s64 	%rd31, %rd10, %rd28;
	st.global.u32 	[%rd31], %r43;
	add.s32 	%r46, %r46, %r13;
	setp.lt.s32 	%p10, %r46, %r16;
	@%p10 bra 	$L__BB10_11;
$L__BB10_12:
	ret;

}
	// .globl	mul_i64
.visible .entry mul_i64(
	.param .u64 .ptr .align 1 mul_i64_param_0,
	.param .u64 .ptr .align 1 mul_i64_param_1,
	.param .u64 .ptr .align 1 mul_i64_param_2,
	.param .u32 mul_i64_param_3,
	.param .u64 .ptr .align 1 mul_i64_param_4,
	.param .u64 .ptr .align 1 mul_i64_param_5
)
{
	.reg .pred 	%p<11>;
	.reg .b32 	%r<42>;
	.reg .b64 	%rd<38>;

	ld.param.u64 	%rd11, [mul_i64_param_0];
	ld.param.u64 	%rd12, [mul_i64_param_1];
	ld.param.u64 	%rd13, [mul_i64_param_2];
	ld.param.u32 	%r16, [mul_i64_param_3];
	ld.param.u64 	%rd14, [mul_i64_param_4];
	ld.param.u64 	%rd15, [mul_i64_param_5];
	cvta.to.global.u64 	%rd1, %rd13;
	cvta.to.global.u64 	%rd2, %rd12;
	cvta.to.global.u64 	%rd3, %rd15;
	cvta.to.global.u64 	%rd4, %rd11;
	mul.wide.s32 	%rd16, %r16, 8;
	add.s64 	%rd5, %rd4, %rd16;
	setp.le.u64 	%p1, %rd5, %rd3;
	add.s64 	%rd6, %rd2, %rd16;
	add.s64 	%rd7, %rd1, %rd16;
	@%p1 bra 	$L__BB11_2;
	sub.s64 	%rd21, %rd15, %rd11;
	shr.u64 	%rd22, %rd21, 3;
	cvt.u32.u64 	%r38, %rd22;
	bra.uni 	$L__BB11_6;
$L__BB11_2:
	setp.le.u64 	%p2, %rd6, %rd3;
	@%p2 bra 	$L__BB11_4;
	sub.s64 	%rd19, %rd15, %rd12;
	shr.u64 	%rd20, %rd19, 3;
	cvt.u32.u64 	%r38, %rd20;
	bra.uni 	$L__BB11_6;
$L__BB11_4:
	setp.le.u64 	%p3, %rd7, %rd3;
	mov.b32 	%r38, 0;
	@%p3 bra 	$L__BB11_6;
	sub.s64 	%rd17, %rd15, %rd13;
	shr.u64 	%rd18, %rd17, 3;
	cvt.u32.u64 	%r38, %rd18;
$L__BB11_6:
	mov.u32 	%r18, %ntid.x;
	mov.u32 	%r19, %ctaid.x;
	mov.u32 	%r20, %tid.x;
	mov.u32 	%r21, %ntid.y;
	mov.u32 	%r22, %ctaid.y;
	mov.u32 	%r23, %tid.y;
	mad.lo.s32 	%r24, %r21, %r22, %r23;
	mov.u32 	%r25, %nctaid.x;
	mul.lo.s32 	%r5, %r18, %r25;
	mov.u32 	%r6, %ntid.z;
	mov.u32 	%r26, %ctaid.z;
	mov.u32 	%r27, %tid.z;
	mad.lo.s32 	%r28, %r6, %r26, %r27;
	mov.u32 	%r29, %nctaid.y;
	mul.lo.s32 	%r7, %r21, %r29;
	mad.lo.s32 	%r30, %r28, %r7, %r24;
	mad.lo.s32 	%r31, %r18, %r19, %r20;
	mad.lo.s32 	%r40, %r30, %r5, %r31;
	setp.ge.s32 	%p4, %r40, %r38;
	@%p4 bra 	$L__BB11_9;
	mov.u32 	%r32, %nctaid.z;
	mul.lo.s32 	%r33, %r6, %r32;
	mul.lo.s32 	%r34, %r33, %r7;
	mul.lo.s32 	%r9, %r34, %r5;
$L__BB11_8:
	mul.wide.s32 	%rd23, %r40, 8;
	add.s64 	%rd24, %rd4, %rd23;
	ld.global.u64 	%rd25, [%rd24];
	add.s64 	%rd26, %rd2, %rd23;
	ld.global.u64 	%rd27, [%rd26];
	mul.lo.s64 	%rd28, %rd27, %rd25;
	add.s64 	%rd29, %rd1, %rd23;
	st.global.u64 	[%rd29], %rd28;
	add.s32 	%r40, %r40, %r9;
	setp.lt.s32 	%p5, %r40, %r38;
	@%p5 bra 	$L__BB11_8;
$L__BB11_9:
	cvta.to.global.u64 	%rd30, %rd14;
	setp.gt.u64 	%p6, %rd5, %rd3;
	selp.b64 	%rd8, %rd30, %rd4, %p6;
	setp.gt.u64 	%p7, %rd6, %rd3;
	selp.b64 	%rd9, %rd30, %rd2, %p7;
	setp.gt.u64 	%p8, %rd7, %rd3;
	selp.b64 	%rd10, %rd30, %rd1, %p8;
	setp.ge.s32 	%p9, %r40, %r16;
	@%p9 bra 	$L__BB11_12;
	mov.u32 	%r35, %nctaid.z;
	mul.lo.s32 	%r36, %r6, %r35;
	mul.lo.s32 	%r37, %r36, %r7;
	mul.lo.s32 	%r13, %r37, %r5;
$L__BB11_11:
	mul.wide.s32 	%rd31, %r40, 8;
	add.s64 	%rd32, %rd8, %rd31;
	ld.global.u64 	%rd33, [%rd32];
	add.s64 	%rd34, %rd9, %rd31;
	ld.global.u64 	%rd35, [%rd34];
	mul.lo.s64 	%rd36, %rd35, %rd33;
	add.s64 	%rd37, %rd10, %rd31;
	st.global.u64 	[%rd37], %rd36;
	add.s32 	%r40, %r40, %r13;
	setp.lt.s32 	%p10, %r40, %r16;
	@%p10 bra 	$L__BB11_11;
$L__BB11_12:
	ret;

}
	// .globl	div_f32
.visible .entry div_f32(
	.param .u64 .ptr .align 1 div_f32_param_0,
	.param .u64 .ptr .align 1 div_f32_param_1,
	.param .u64 .ptr .align 1 div_f32_param_2,
	.param .u32 div_f32_param_3,
	.param .u64 .ptr .align 1 div_f32_param_4,
	.param .u64 .ptr .align 1 div_f32_param_5
)
{
	.reg .pred 	%p<11>;
	.reg .b32 	%r<42>;
	.reg .b32 	%f<7>;
	.reg .b64 	%rd<32>;

	ld.param.u64 	%rd11, [div_f32_param_0];
	ld.param.u64 	%rd12, [div_f32_param_1];
	ld.param.u64 	%rd13, [div_f32_param_2];
	ld.param.u32 	%r16, [div_f32_param_3];
	ld.param.u64 	%rd14, [div_f32_param_4];
	ld.param.u64 	%rd15, [div_f32_param_5];
	cvta.to.global.u64 	%rd1, %rd13;
	cvta.to.global.u64 	%rd2, %rd12;
	cvta.to.global.u64 	%rd3, %rd15;
	cvta.to.global.u64 	%rd4, %rd11;
	mul.wide.s32 	%rd16, %r16, 4;
	add.s64 	%rd5, %rd4, %rd16;
	setp.le.u64 	%p1, %rd5, %rd3;
	add.s64 	%rd6, %rd2, %rd16;
	add.s64 	%rd7, %rd1, %rd16;
	@%p1 bra 	$L__BB12_2;
	sub.s64 	%rd21, %rd15, %rd11;
	shr.u64 	%rd22, %rd21, 2;
	cvt.u32.u64 	%r38, %rd22;
	bra.uni 	$L__BB12_6;
$L__BB12_2:
	setp.le.u64 	%p2, %rd6, %rd3;
	@%p2 bra 	$L__BB12_4;
	sub.s64 	%rd19, %rd15, %rd12;
	shr.u64 	%rd20, %rd19, 2;
	cvt.u32.u64 	%r38, %rd20;
	bra.uni 	$L__BB12_6;
$L__BB12_4:
	setp.le.u64 	%p3, %rd7, %rd3;
	mov.b32 	%r38, 0;
	@%p3 bra 	$L__BB12_6;
	sub.s64 	%rd17, %rd15, %rd13;
	shr.u64 	%rd18, %rd17, 2;
	cvt.u32.u64 	%r38, %rd18;
$L__BB12_6:
	mov.u32 	%r18, %ntid.x;
	mov.u32 	%r19, %ctaid.x;
	mov.u32 	%r20, %tid.x;
	mov.u32 	%r21, %ntid.y;
	mov.u32 	%r22, %ctaid.y;
	mov.u32 	%r23, %tid.y;
	mad.lo.s32 	%r24, %r21, %r22, %r23;
	mov.u32 	%r25, %nctaid.x;
	mul.lo.s32 	%r5, %r18, %r25;
	mov.u32 	%r6, %ntid.z;
	mov.u32 	%r26, %ctaid.z;
	mov.u32 	%r27, %tid.z;
	mad.lo.s32 	%r28, %r6, %r26, %r27;
	mov.u32 	%r29, %nctaid.y;
	mul.lo.s32 	%r7, %r21, %r29;
	mad.lo.s32 	%r30, %r28, %r7, %r24;
	mad.lo.s32 	%r31, %r18, %r19, %r20;
	mad.lo.s32 	%r40, %r30, %r5, %r31;
	setp.ge.s32 	%p4, %r40, %r38;
	@%p4 bra 	$L__BB12_9;
	mov.u32 	%r32, %nctaid.z;
	mul.lo.s32 	%r33, %r6, %r32;
	mul.lo.s32 	%r34, %r33, %r7;
	mul.lo.s32 	%r9, %r34, %r5;
$L__BB12_8:
	mul.wide.s32 	%rd23, %r40, 4;
	add.s64 	%rd24, %rd4, %rd23;
	ld.global.f32 	%f1, [%rd24];
	add.s64 	%rd25, %rd2, %rd23;
	ld.global.f32 	%f2, [%rd25];
	div.rn.f32 	%f3, %f1, %f2;
	add.s64 	%rd26, %rd1, %rd23;
	st.global.f32 	[%rd26], %f3;
	add.s32 	%r40, %r40, %r9;
	setp.lt.s32 	%p5, %r40, %r38;
	@%p5 bra 	$L__BB12_8;
$L__BB12_9:
	cvta.to.global.u64 	%rd27, %rd14;
	setp.gt.u64 	%p6, %rd5, %rd3;
	selp.b64 	%rd8, %rd27, %rd4, %p6;
	setp.gt.u64 	%p7, %rd6, %rd3;
	selp.b64 	%rd9, %rd27, %rd2, %p7;
	setp.gt.u64 	%p8, %rd7, %rd3;
	selp.b64 	%rd10, %rd27, %rd1, %p8;
	setp.ge.s32 	%p9, %r40, %r16;
	@%p9 bra 	$L__BB12_12;
	mov.u32 	%r35, %nctaid.z;
	mul.lo.s32 	%r36, %r6, %r35;
	mul.lo.s32 	%r37, %r36, %r7;
	mul.lo.s32 	%r13, %r37, %r5;
$L__BB12_11:
	mul.wide.s32 	%rd28, %r40, 4;
	add.s64 	%rd29, %rd8, %rd28;
	ld.global.f32 	%f4, [%rd29];
	add.s64 	%rd30, %rd9, %rd28;
	ld.global.f32 	%f5, [%rd30];
	div.rn.f32 	%f6, %f4, %f5;
	add.s64 	%rd31, %rd10, %rd28;
	st.global.f32 	[%rd31], %f6;
	add.s32 	%r40, %r40, %r13;
	setp.lt.s32 	%p10, %r40, %r16;
	@%p10 bra 	$L__BB12_11;
$L__BB12_12:
	ret;

}
	// .globl	div_f64
.visible .entry div_f64(
	.param .u64 .ptr .align 1 div_f64_param_0,
	.param .u64 .ptr .align 1 div_f64_param_1,
	.param .u64 .ptr .align 1 div_f64_param_2,
	.param .u32 div_f64_param_3,
	.param .u64 .ptr .align 1 div_f64_param_4,
	.param .u64 .ptr .align 1 div_f64_param_5
)
{
	.reg .pred 	%p<11>;
	.reg .b32 	%r<42>;
	.reg .b64 	%rd<32>;
	.reg .b64 	%fd<7>;

	ld.param.u64 	%rd11, [div_f64_param_0];
	ld.param.u64 	%rd12, [div_f64_param_1];
	ld.param.u64 	%rd13, [div_f64_param_2];
	ld.param.u32 	%r16, [div_f64_param_3];
	ld.param.u64 	%rd14, [div_f64_param_4];
	ld.param.u64 	%rd15, [div_f64_param_5];
	cvta.to.global.u64 	%rd1, %rd13;
	cvta.to.global.u64 	%rd2, %rd12;
	cvta.to.global.u64 	%rd3, %rd15;
	cvta.to.global.u64 	%rd4, %rd11;
	mul.wide.s32 	%rd16, %r16, 8;
	add.s64 	%rd5, %rd4, %rd16;
	setp.le.u64 	%p1, %rd5, %rd3;
	add.s64 	%rd6, %rd2, %rd16;
	add.s64 	%rd7, %rd1, %rd16;
	@%p1 bra 	$L__BB13_2;
	sub.s64 	%rd21, %rd15, %rd11;
	shr.u64 	%rd22, %rd21, 3;
	cvt.u32.u64 	%r38, %rd22;
	bra.uni 	$L__BB13_6;
$L__BB13_2:
	setp.le.u64 	%p2, %rd6, %rd3;
	@%p2 bra 	$L__BB13_4;
	sub.s64 	%rd19, %rd15, %rd12;
	shr.u64 	%rd20, %rd19, 3;
	cvt.u32.u64 	%r38, %rd20;
	bra.uni 	$L__BB13_6;
$L__BB13_4:
	setp.le.u64 	%p3, %rd7, %rd3;
	mov.b32 	%r38, 0;
	@%p3 bra 	$L__BB13_6;
	sub.s64 	%rd17, %rd15, %rd13;
	shr.u64 	%rd18, %rd17, 3;
	cvt.u32.u64 	%r38, %rd18;
$L__BB13_6:
	mov.u32 	%r18, %ntid.x;
	mov.u32 	%r19, %ctaid.x;
	mov.u32 	%r20, %tid.x;
	mov.u32 	%r21, %ntid.y;
	mov.u32 	%r22, %ctaid.y;
	mov.u32 	%r23, %tid.y;
	mad.lo.s32 	%r24, %r21, %r22, %r23;
	mov.u32 	%r25, %nctaid.x;
	mul.lo.s32 	%r5, %r18, %r25;
	mov.u32 	%r6, %ntid.z;
	mov.u32 	%r26, %ctaid.z;
	mov.u32 	%r27, %tid.z;
	mad.lo.s32 	%r28, %r6, %r26, %r27;
	mov.u32 	%r29, %nctaid.y;
	mul.lo.s32 	%r7, %r21, %r29;
	mad.lo.s32 	%r30, %r28, %r7, %r24;
	mad.lo.s32 	%r31, %r18, %r19, %r20;
	mad.lo.s32 	%r40, %r30, %r5, %r31;
	setp.ge.s32 	%p4, %r40, %r38;
	@%p4 bra 	$L__BB13_9;
	mov.u32 	%r32, %nctaid.z;
	mul.lo.s32 	%r33, %r6, %r32;
	mul.lo.s32 	%r34, %r33, %r7;
	mul.lo.s32 	%r9, %r34, %r5;
$L__BB13_8:
	mul.wide.s32 	%rd23, %r40, 8;
	add.s64 	%rd24, %rd4, %rd23;
	ld.global.f64 	%fd1, [%rd24];
	add.s64 	%rd25, %rd2, %rd23;
	ld.global.f64 	%fd2, [%rd25];
	div.rn.f64 	%fd3, %fd1, %fd2;
	add.s64 	%rd26, %rd1, %rd23;
	st.global.f64 	[%rd26], %fd3;
	add.s32 	%r40, %r40, %r9;
	setp.lt.s32 	%p5, %r40, %r38;
	@%p5 bra 	$L__BB13_8;
$L__BB13_9:
	cvta.to.global.u64 	%rd27, %rd14;
	setp.gt.u64 	%p6, %rd5, %rd3;
	selp.b64 	%rd8, %rd27, %rd4, %p6;
	setp.gt.u64 	%p7, %rd6, %rd3;
	selp.b64 	%rd9, %rd27, %rd2, %p7;
	setp.gt.u64 	%p8, %rd7, %rd3;
	selp.b64 	%rd10, %rd27, %rd1, %p8;
	setp.ge.s32 	%p9, %r40, %r16;
	@%p9 bra 	$L__BB13_12;
	mov.u32 	%r35, %nctaid.z;
	mul.lo.s32 	%r36, %r6, %r35;
	mul.lo.s32 	%r37, %r36, %r7;
	mul.lo.s32 	%r13, %r37, %r5;
$L__BB13_11:
	mul.wide.s32 	%rd28, %r40, 8;
	add.s64 	%rd29, %rd8, %rd28;
	ld.global.f64 	%fd4, [%rd29];
	add.s64 	%rd30, %rd9, %rd28;
	ld.global.f64 	%fd5, [%rd30];
	div.rn.f64 	%fd6, %fd4, %fd5;
	add.s64 	%rd31, %rd10, %rd28;
	st.global.f64 	[%rd31], %fd6;
	add.s32 	%r40, %r40, %r13;
	setp.lt.s32 	%p10, %r40, %r16;
	@%p10 bra 	$L__BB13_11;
$L__BB13_12:
	ret;

}
	// .globl	div_i32
.visible .entry div_i32(
	.param .u64 .ptr .align 1 div_i32_param_0,
	.param .u64 .ptr .align 1 div_i32_param_1,
	.param .u64 .ptr .align 1 div_i32_param_2,
	.param .u32 div_i32_param_3,
	.param .u64 .ptr .align 1 div_i32_param_4,
	.param .u64 .ptr .align 1 div_i32_param_5
)
{
	.reg .pred 	%p<11>;
	.reg .b32 	%r<48>;
	.reg .b64 	%rd<32>;

	ld.param.u64 	%rd11, [div_i32_param_0];
	ld.param.u64 	%rd12, [div_i32_param_1];
	ld.param.u64 	%rd13, [div_i32_param_2];
	ld.param.u32 	%r16, [div_i32_param_3];
	ld.param.u64 	%rd14, [div_i32_param_4];
	ld.param.u64 	%rd15, [div_i32_param_5];
	cvta.to.global.u64 	%rd1, %rd13;
	cvta.to.global.u64 	%rd2, %rd12;
	cvta.to.global.u64 	%rd3, %rd15;
	cvta.to.global.u64 	%rd4, %rd11;
	mul.wide.s32 	%rd16, %r16, 4;
	add.s64 	%rd5, %rd4, %rd16;
	setp.le.u64 	%p1, %rd5, %rd3;
	add.s64 	%rd6, %rd2, %rd16;
	add.s64 	%rd7, %rd1, %rd16;
	@%p1 bra 	$L__BB14_2;
	sub.s64 	%rd21, %rd15, %rd11;
	shr.u64 	%rd22, %rd21, 2;
	cvt.u32.u64 	%r44, %rd22;
	bra.uni 	$L__BB14_6;
$L__BB14_2:
	setp.le.u64 	%p2, %rd6, %rd3;
	@%p2 bra 	$L__BB14_4;
	sub.s64 	%rd19, %rd15, %rd12;
	shr.u64 	%rd20, %rd19, 2;
	cvt.u32.u64 	%r44, %rd20;
	bra.uni 	$L__BB14_6;
$L__BB14_4:
	setp.le.u64 	%p3, %rd7, %rd3;
	mov.b32 	%r44, 0;
	@%p3 bra 	$L__BB14_6;
	sub.s64 	%rd17, %rd15, %rd13;
	shr.u64 	%rd18, %rd17, 2;
	cvt.u32.u64 	%r44, %rd18;
$L__BB14_6:
	mov.u32 	%r18, %ntid.x;
	mov.u32 	%r19, %ctaid.x;
	mov.u32 	%r20, %tid.x;
	mov.u32 	%r21, %ntid.y;
	mov.u32 	%r22, %ctaid.y;
	mov.u32 	%r23, %tid.y;
	mad.lo.s32 	%r24, %r21, %r22, %r23;
	mov.u32 	%r25, %nctaid.x;
	mul.lo.s32 	%r5, %r18, %r25;
	mov.u32 	%r6, %ntid.z;
	mov.u32 	%r26, %ctaid.z;
	mov.u32 	%r27, %tid.z;
	mad.lo.s32 	%r28, %r6, %r26, %r27;
	mov.u32 	%r29, %nctaid.y;
	mul.lo.s32 	%r7, %r21, %r29;
	mad.lo.s32 	%r30, %r28, %r7, %r24;
	mad.lo.s32 	%r31, %r18, %r19, %r20;
	mad.lo.s32 	%r46, %r30, %r5, %r31;
	setp.ge.s32 	%p4, %r46, %r44;
	@%p4 bra 	$L__BB14_9;
	mov.u32 	%r32, %nctaid.z;
	mul.lo.s32 	%r33, %r6, %r32;
	mul.lo.s32 	%r34, %r33, %r7;
	mul.lo.s32 	%r9, %r34, %r5;
$L__BB14_8:
	mul.wide.s32 	%rd23, %r46, 4;
	add.s64 	%rd24, %rd4, %rd23;
	ld.global.u32 	%r35, [%rd24];
	add.s64 	%rd25, %rd2, %rd23;
	ld.global.u32 	%r36, [%rd25];
	div.s32 	%r37, %r35, %r36;
	add.s64 	%rd26, %rd1, %rd23;
	st.global.u32 	[%rd26], %r37;
	add.s32 	%r46, %r46, %r9;
	setp.lt.s32 	%p5, %r46, %r44;
	@%p5 bra 	$L__BB14_8;
$L__BB14_9:
	cvta.to.global.u64 	%rd27, %rd14;
	setp.gt.u64 	%p6, %rd5, %rd3;
	selp.b64 	%rd8, %rd27, %rd4, %p6;
	setp.gt.u64 	%p7, %rd6, %rd3;
	selp.b64 	%rd9, %rd27, %rd2, %p7;
	setp.gt.u64 	%p8, %rd7, %rd3;
	selp.b64 	%rd10, %rd27, %rd1, %p8;
	setp.ge.s32 	%p9, %r46, %r16;
	@%p9 bra 	$L__BB14_12;
	mov.u32 	%r38, %nctaid.z;
	mul.lo.s32 	%r39, %r6, %r38;
	mul.lo.s32 	%r40, %r39, %r7;
	mul.lo.s32 	%r13, %r40, %r5;
$L__BB14_11:
	mul.wide.s32 	%rd28, %r46, 4;
	add.s64 	%rd29, %rd8, %rd28;
	ld.global.u32 	%r41, [%rd29];
	add.s64 	%rd30, %rd9, %rd28;
	ld.global.u32 	%r42, [%rd30];
	div.s32 	%r43, %r41, %r42;
	add.s64 	%rd31, %rd10, %rd28;
	st.global.u32 	[%rd31], %r43;
	add.s32 	%r46, %r46, %r13;
	setp.lt.s32 	%p10, %r46, %r16;
	@%p10 bra 	$L__BB14_11;
$L__BB14_12:
	ret;

}
	// .globl	div_i64
.visible .entry div_i64(
	.param .u64 .ptr .align 1 div_i64_param_0,
	.param .u64 .ptr .align 1 div_i64_param_1,
	.param .u64 .ptr .align 1 div_i64_param_2,
	.param .u32 div_i64_param_3,
	.param .u64 .ptr .align 1 div_i64_param_4,
	.param .u64 .ptr .align 1 div_i64_param_5
)
{
	.reg .pred 	%p<13>;
	.reg .b32 	%r<48>;
	.reg .b64 	%rd<50>;

	ld.param.u64 	%rd21, [div_i64_param_0];
	ld.param.u64 	%rd22, [div_i64_param_1];
	ld.param.u64 	%rd23, [div_i64_param_2];
	ld.param.u32 	%r16, [div_i64_param_3];
	ld.param.u64 	%rd24, [div_i64_param_4];
	ld.param.u64 	%rd25, [div_i64_param_5];
	cvta.to.global.u64 	%rd1, %rd23;
	cvta.to.global.u64 	%rd2, %rd22;
	cvta.to.global.u64 	%rd3, %rd25;
	cvta.to.global.u64 	%rd4, %rd21;
	mul.wide.s32 	%rd26, %r16, 8;
	add.s64 	%rd5, %rd4, %rd26;
	setp.le.u64 	%p1, %rd5, %rd3;
	add.s64 	%rd6, %rd2, %rd26;
	add.s64 	%rd7, %rd1, %rd26;
	@%p1 bra 	$L__BB15_2;
	sub.s64 	%rd31, %rd25, %rd21;
	shr.u64 	%rd32, %rd31, 3;
	cvt.u32.u64 	%r44, %rd32;
	bra.uni 	$L__BB15_6;
$L__BB15_2:
	setp.le.u64 	%p2, %rd6, %rd3;
	@%p2 bra 	$L__BB15_4;
	sub.s64 	%rd29, %rd25, %rd22;
	shr.u64 	%rd30, %rd29, 3;
	cvt.u32.u64 	%r44, %rd30;
	bra.uni 	$L__BB15_6;
$L__BB15_4:
	setp.le.u64 	%p3, %rd7, %rd3;
	mov.b32 	%r44, 0;
	@%p3 bra 	$L__BB15_6;
	sub.s64 	%rd27, %rd25, %rd23;
	shr.u64 	%rd28, %rd27, 3;
	cvt.u32.u64 	%r44, %rd28;
$L__BB15_6:
	mov.u32 	%r18, %ntid.x;
	mov.u32 	%r19, %ctaid.x;
	mov.u32 	%r20, %tid.x;
	mov.u32 	%r21, %ntid.y;
	mov.u32 	%r22, %ctaid.y;
	mov.u32 	%r23, %tid.y;
	mad.lo.s32 	%r24, %r21, %r22, %r23;
	mov.u32 	%r25, %nctaid.x;
	mul.lo.s32 	%r5, %r18, %r25;
	mov.u32 	%r6, %ntid.z;
	mov.u32 	%r26, %ctaid.z;
	mov.u32 	%r27, %tid.z;
	mad.lo.s32 	%r28, %r6, %r26, %r27;
	mov.u32 	%r29, %nctaid.y;
	mul.lo.s32 	%r7, %r21, %r29;
	mad.lo.s32 	%r30, %r28, %r7, %r24;
	mad.lo.s32 	%r31, %r18, %r19, %r20;
	mad.lo.s32 	%r46, %r30, %r5, %r31;
	setp.ge.s32 	%p4, %r46, %r44;
	@%p4 bra 	$L__BB15_12;
	mov.u32 	%r32, %nctaid.z;
	mul.lo.s32 	%r33, %r6, %r32;
	mul.lo.s32 	%r34, %r33, %r7;
	mul.lo.s32 	%r9, %r34, %r5;
$L__BB15_8:
	mul.wide.s32 	%rd33, %r46, 8;
	add.s64 	%rd34, %rd4, %rd33;
	ld.global.u64 	%rd8, [%rd34];
	add.s64 	%rd35, %rd2, %rd33;
	ld.global.u64 	%rd9, [%rd35];
	or.b64  	%rd36, %rd8, %rd9;
	and.b64  	%rd37, %rd36, -4294967296;
	setp.ne.s64 	%p5, %rd37, 0;
	@%p5 bra 	$L__BB15_10;
	cvt.u32.u64 	%r35, %rd9;
	cvt.u32.u64 	%r36, %rd8;
	div.u32 	%r37, %r36, %r35;
	cvt.u64.u32 	%rd48, %r37;
	bra.uni 	$L__BB15_11;
$L__BB15_10:
	div.s64 	%rd48, %rd8, %rd9;
$L__BB15_11:
	add.s64 	%rd39, %rd1, %rd33;
	st.global.u64 	[%rd39], %rd48;
	add.s32 	%r46, %r46, %r9;
	setp.lt.s32 	%p6, %r46, %r44;
	@%p6 bra 	$L__BB15_8;
$L__BB15_12:
	cvta.to.global.u64 	%rd40, %rd24;
	setp.gt.u64 	%p7, %rd5, %rd3;
	selp.b64 	%rd13, %rd40, %rd4, %p7;
	setp.gt.u64 	%p8, %rd6, %rd3;
	selp.b64 	%rd14, %rd40, %rd2, %p8;
	setp.gt.u64 	%p9, %rd7, %rd3;
	selp.b64 	%rd15, %rd40, %rd1, %p9;
	setp.ge.s32 	%p10, %r46, %r16;
	@%p10 bra 	$L__BB15_18;
	mov.u32 	%r38, %nctaid.z;
	mul.lo.s32 	%r39, %r6, %r38;
	mul.lo.s32 	%r40, %r39, %r7;
	mul.lo.s32 	%r13, %r40, %r5;
$L__BB15_14:
	mul.wide.s32 	%rd41, %r46, 8;
	add.s64 	%rd42, %rd13, %rd41;
	ld.global.u64 	%rd16, [%rd42];
	add.s64 	%rd43, %rd14, %rd41;
	ld.global.u64 	%rd17, [%rd43];
	or.b64  	%rd44, %rd16, %rd17;
	and.b64  	%rd45, %rd44, -4294967296;
	setp.ne.s64 	%p11, %rd45, 0;
	@%p11 bra 	$L__BB15_16;
	cvt.u32.u64 	%r41, %rd17;
	cvt.u32.u64 	%r42, %rd16;
	div.u32 	%r43, %r42, %r41;
	cvt.u64.u32 	%rd49, %r43;
	bra.uni 	$L__BB15_17;
$L__BB15_16:
	div.s64 	%rd49, %rd16, %rd17;
$L__BB15_17:
	add.s64 	%rd47, %rd15, %rd41;
	st.global.u64 	[%rd47], %rd49;
	add.s32 	%r46, %r46, %r13;
	setp.lt.s32 	%p12, %r46, %r16;
	@%p12 bra 	$L__BB15_14;
$L__BB15_18:
	ret;

}
	// .globl	rem_i32
.visible .entry rem_i32(
	.param .u64 .ptr .align 1 rem_i32_param_0,
	.param .u64 .ptr .align 1 rem_i32_param_1,
	.param .u64 .ptr .align 1 rem_i32_param_2,
	.param .u32 rem_i32_param_3,
	.param .u64 .ptr .align 1 rem_i32_param_4,
	.param .u64 .ptr .align 1 rem_i32_param_5
)
{
	.reg .pred 	%p<11>;
	.reg .b32 	%r<48>;
	.reg .b64 	%rd<32>;

	ld.param.u64 	%rd11, [rem_i32_param_0];
	ld.param.u64 	%rd12, [rem_i32_param_1];
	ld.param.u64 	%rd13, [rem_i32_param_2];
	ld.param.u32 	%r16, [rem_i32_param_3];
	ld.param.u64 	%rd14, [rem_i32_param_4];
	ld.param.u64 	%rd15, [rem_i32_param_5];
	cvta.to.global.u64 	%rd1, %rd13;
	cvta.to.global.u64 	%rd2, %rd12;
	cvta.to.global.u64 	%rd3, %rd15;
	cvta.to.global.u64 	%rd4, %rd11;
	mul.wide.s32 	%rd16, %r16, 4;
	add.s64 	%rd5, %rd4, %rd16;
	setp.le.u64 	%p1, %rd5, %rd3;
	add.s64 	%rd6, %rd2, %rd16;
	add.s64 	%rd7, %rd1, %rd16;
	@%p1 bra 	$L__BB16_2;
	sub.s64 	%rd21, %rd15, %rd11;
	shr.u64 	%rd22, %rd21, 2;
	cvt.u32.u64 	%r44, %rd22;
	bra.uni 	$L__BB16_6;
$L__BB16_2:
	setp.le.u64 	%p2, %rd6, %rd3;
	@%p2 bra 	$L__BB16_4;
	sub.s64 	%rd19, %rd15, %rd12;
	shr.u64 	%rd20, %rd19, 2;
	cvt.u32.u64 	%r44, %rd20;
	bra.uni 	$L__BB16_6;
$L__BB16_4:
	setp.le.u64 	%p3, %rd7, %rd3;
	mov.b32 	%r44, 0;
	@%p3 bra 	$L__BB16_6;
	sub.s64 	%rd17, %rd15, %rd13;
	shr.u64 	%rd18, %rd17, 2;
	cvt.u32.u64 	%r44, %rd18;
$L__BB16_6:
	mov.u32 	%r18, %ntid.x;
	mov.u32 	%r19, %ctaid.x;
	mov.u32 	%r20, %tid.x;
	mov.u32 	%r21, %ntid.y;
	mov.u32 	%r22, %ctaid.y;
	mov.u32 	%r23, %tid.y;
	mad.lo.s32 	%r24, %r21, %r22, %r23;
	mov.u32 	%r25, %nctaid.x;
	mul.lo.s32 	%r5, %r18, %r25;
	mov.u32 	%r6, %ntid.z;
	mov.u32 	%r26, %ctaid.z;
	mov.u32 	%r27, %tid.z;
	mad.lo.s32 	%r28, %r6, %r26, %r27;
	mov.u32 	%r29, %nctaid.y;
	mul.lo.s32 	%r7, %r21, %r29;
	mad.lo.s32 	%r30, %r28, %r7, %r24;
	mad.lo.s32 	%r31, %r18, %r19, %r20;
	mad.lo.s32 	%r46, %r30, %r5, %r31;
	setp.ge.s32 	%p4, %r46, %r44;
	@%p4 bra 	$L__BB16_9;
	mov.u32 	%r32, %nctaid.z;
	mul.lo.s32 	%r33, %r6, %r32;
	mul.lo.s32 	%r34, %r33, %r7;
	mul.lo.s32 	%r9, %r34, %r5;
$L__BB16_8:
	mul.wide.s32 	%rd23, %r46, 4;
	add.s64 	%rd24, %rd4, %rd23;
	ld.global.u32 	%r35, [%rd24];
	add.s64 	%rd25, %rd2, %rd23;
	ld.global.u32 	%r36, [%rd25];
	rem.s32 	%r37, %r35, %r36;
	add.s64 	%rd26, %rd1, %rd23;
	st.global.u32 	[%rd26], %r37;
	add.s32 	%r46, %r46, %r9;
	setp.lt.s32 	%p5, %r46, %r44;
	@%p5 bra 	$L__BB16_8;
$L__BB16_9:
	cvta.to.global.u64 	%rd27, %rd14;
	setp.gt.u64 	%p6, %rd5, %rd3;
	selp.b64 	%rd8, %rd27, %rd4, %p6;
	setp.gt.u64 	%p7, %rd6, %rd3;
	selp.b64 	%rd9, %rd27, %rd2, %p7;
	setp.gt.u64 	%p8, %rd7, %rd3;
	selp.b64 	%rd10, %rd27, %rd1, %p8;
	setp.ge.s32 	%p9, %r46, %r16;
	@%p9 bra 	$L__BB16_12;
	mov.u32 	%r38, %nctaid.z;
	mul.lo.s32 	%r39, %r6, %r38;
	mul.lo.s32 	%r40, %r39, %r7;
	mul.lo.s32 	%r13, %r40, %r5;
$L__BB16_11:
	mul.wide.s32 	%rd28, %r46, 4;
	add.s64 	%rd29, %rd8, %rd28;
	ld.global.u32 	%r41, [%rd29];
	add.s64 	%rd30, %rd9, %rd28;
	ld.global.u32 	%r42, [%rd30];
	rem.s32 	%r43, %r41, %r42;
	add.s64 	%rd31, %rd10, %rd28;
	st.global.u32 	[%rd31], %r43;
	add.s32 	%r46, %r46, %r13;
	setp.lt.s32 	%p10, %r46, %r16;
	@%p10 bra 	$L__BB16_11;
$L__BB16_12:
	ret;

}
	// .globl	rem_i64
.visible .entry rem_i64(
	.param .u64 .ptr .align 1 rem_i64_param_0,
	.param .u64 .ptr .align 1 rem_i64_param_1,
	.param .u64 .ptr .align 1 rem_i64_param_2,
	.param .u32 rem_i64_param_3,
	.param .u64 .ptr .align 1 rem_i64_param_4,
	.param .u64 .ptr .align 1 rem_i64_param_5
)
{
	.reg .pred 	%p<13>;
	.reg .b32 	%r<48>;
	.reg .b64 	%rd<50>;

	ld.param.u64 	%rd21, [rem_i64_param_0];
	ld.param.u64 	%rd22, [rem_i64_param_1];
	ld.param.u64 	%rd23, [rem_i64_param_2];
	ld.param.u32 	%r16, [rem_i64_param_3];
	ld.param.u64 	%rd24, [rem_i64_param_4];
	ld.param.u64 	%rd25, [rem_i64_param_5];
	cvta.to.global.u64 	%rd1, %rd23;
	cvta.to.global.u64 	%rd2, %rd22;
	cvta.to.global.u64 	%rd3, %rd25;
	cvta.to.global.u64 	%rd4, %rd21;
	mul.wide.s32 	%rd26, %r16, 8;
	add.s64 	%rd5, %rd4, %rd26;
	setp.le.u64 	%p1, %rd5, %rd3;
	add.s64 	%rd6, %rd2, %rd26;
	add.s64 	%rd7, %rd1, %rd26;
	@%p1 bra 	$L__BB17_2;
	sub.s64 	%rd31, %rd25, %rd21;
	shr.u64 	%rd32, %rd31, 3;
	cvt.u32.u64 	%r44, %rd32;
	bra.uni 	$L__BB17_6;
$L__BB17_2:
	setp.le.u64 	%p2, %rd6, %rd3;
	@%p2 bra 	$L__BB17_4;
	sub.s64 	%rd29, %rd25, %rd22;
	shr.u64 	%rd30, %rd29, 3;
	cvt.u32.u64 	%r44, %rd30;
	bra.uni 	$L__BB17_6;
$L__BB17_4:
	setp.le.u64 	%p3, %rd7, %rd3;
	mov.b32 	%r44, 0;
	@%p3 bra 	$L__BB17_6;
	sub.s64 	%rd27, %rd25, %rd23;
	shr.u64 	%rd28, %rd27, 3;
	cvt.u32.u64 	%r44, %rd28;
$L__BB17_6:
	mov.u32 	%r18, %ntid.x;
	mov.u32 	%r19, %ctaid.x;
	mov.u32 	%r20, %tid.x;
	mov.u32 	%r21, %ntid.y;
	mov.u32 	%r22, %ctaid.y;
	mov.u32 	%r23, %tid.y;
	mad.lo.s32 	%r24, %r21, %r22, %r23;
	mov.u32 	%r25, %nctaid.x;
	mul.lo.s32 	%r5, %r18, %r25;
	mov.u32 	%r6, %ntid.z;
	mov.u32 	%r26, %ctaid.z;
	mov.u32 	%r27, %tid.z;
	mad.lo.s32 	%r28, %r6, %r26, %r27;
	mov.u32 	%r29, %nctaid.y;
	mul.lo.s32 	%r7, %r21, %r29;
	mad.lo.s32 	%r30, %r28, %r7, %r24;
	mad.lo.s32 	%r31, %r18, %r19, %r20;
	mad.lo.s32 	%r46, %r30, %r5, %r31;
	setp.ge.s32 	%p4, %r46, %r44;
	@%p4 bra 	$L__BB17_12;
	mov.u32 	%r32, %nctaid.z;
	mul.lo.s32 	%r33, %r6, %r32;
	mul.lo.s32 	%r34, %r33, %r7;
	mul.lo.s32 	%r9, %r34, %r5;
$L__BB17_8:
	mul.wide.s32 	%rd33, %r46, 8;
	add.s64 	%rd34, %rd4, %rd33;
	ld.global.u64 	%rd8, [%rd34];
	add.s64 	%rd35, %rd2, %rd33;
	ld.global.u64 	%rd9, [%rd35];
	or.b64  	%rd36, %rd8, %rd9;
	and.b64  	%rd37, %rd36, -4294967296;
	setp.ne.s64 	%p5, %rd37, 0;
	@%p5 bra 	$L__BB17_10;
	cvt.u32.u64 	%r35, %rd9;
	cvt.u32.u64 	%r36, %rd8;
	rem.u32 	%r37, %r36, %r35;
	cvt.u64.u32 	%rd48, %r37;
	bra.uni 	$L__BB17_11;
$L__BB17_10:
	rem.s64 	%rd48, %rd8, %rd9;
$L__BB17_11:
	add.s64 	%rd39, %rd1, %rd33;
	st.global.u64 	[%rd39], %rd48;
	add.s32 	%r46, %r46, %r9;
	setp.lt.s32 	%p6, %r46, %r44;
	@%p6 bra 	$L__BB17_8;
$L__BB17_12:
	cvta.to.global.u64 	%rd40, %rd24;
	setp.gt.u64 	%p7, %rd5, %rd3;
	selp.b64 	%rd13, %rd40, %rd4, %p7;
	setp.gt.u64 	%p8, %rd6, %rd3;
	selp.b64 	%rd14, %rd40, %rd2, %p8;
	setp.gt.u64 	%p9, %rd7, %rd3;
	selp.b64 	%rd15, %rd40, %rd1, %p9;
	setp.ge.s32 	%p10, %r46, %r16;
	@%p10 bra 	$L__BB17_18;
	mov.u32 	%r38, %nctaid.z;
	mul.lo.s32 	%r39, %r6, %r38;
	mul.lo.s32 	%r40, %r39, %r7;
	mul.lo.s32 	%r13, %r40, %r5;
$L__BB17_14:
	mul.wide.s32 	%rd41, %r46, 8;
	add.s64 	%rd42, %rd13, %rd41;
	ld.global.u64 	%rd16, [%rd42];
	add.s64 	%rd43, %rd14, %rd41;
	ld.global.u64 	%rd17, [%rd43];
	or.b64  	%rd44, %rd16, %rd17;
	and.b64  	%rd45, %rd44, -4294967296;
	setp.ne.s64 	%p11, %rd45, 0;
	@%p11 bra 	$L__BB17_16;
	cvt.u32.u64 	%r41, %rd17;
	cvt.u32.u64 	%r42, %rd16;
	rem.u32 	%r43, %r42, %r41;
	cvt.u64.u32 	%rd49, %r43;
	bra.uni 	$L__BB17_17;
$L__BB17_16:
	rem.s64 	%rd49, %rd16, %rd17;
$L__BB17_17:
	add.s64 	%rd47, %rd15, %rd41;
	st.global.u64 	[%rd47], %rd49;
	add.s32 	%r46, %r46, %r13;
	setp.lt.s32 	%p12, %r46, %r16;
	@%p12 bra 	$L__BB17_14;
$L__BB17_18:
	ret;

}


// ===== COMPILED SASS (sm_100) =====

	.target	sm_100

	.elftype	@"ET_EXEC"


//--------------------- .note.nv.tkinfo           --------------------------
	.section	.note.nv.tkinfo,"",@"SHT_NOTE"
	.sectionflags	@"SHF_NOTE_NV_TKINFO"
	.tkinfo
        /*0018*/ 	.word	0x00000002
        /*0030*/ 	.string	""
        /*0030*/ 	.string	"ptxas"
        /*0030*/ 	.string	"Cuda compilation tools, release 13.0, V13.0.88"
        /*0030*/ 	.string	"Build cuda_13.0.r13.0/compiler.36424714_0"
        /*0030*/ 	.string	"-arch sm_100 -m 64 "



//--------------------- .note.nv.cuinfo           --------------------------
	.section	.note.nv.cuinfo,"",@"SHT_NOTE"
	.sectionflags	@"SHF_NOTE_NV_CUINFO"
        /*0018*/ 	.short	0x0002
        /*001a*/ 	.short	0x0064
        /*001c*/ 	.short	0x0082
	.zero		2


//--------------------- .nv.info                  --------------------------
	.section	.nv.info,"",@"SHT_CUDA_INFO"
	.align	4


	//----- nvinfo : EIATTR_REGCOUNT
	.align		4
        /*0000*/ 	.byte	0x04, 0x2f
        /*0002*/ 	.short	(.L_1 - .L_0)
	.align		4
.L_0:
        /*0004*/ 	.word	index@(add_f32)
        /*0008*/ 	.word	0x0000001c


	//----- nvinfo : EIATTR_FRAME_SIZE
	.align		4
.L_1:
        /*000c*/ 	.byte	0x04, 0x11
        /*000e*/ 	.short	(.L_3 - .L_2)
	.align		4
.L_2:
        /*0010*/ 	.word	index@(add_f32)
        /*0014*/ 	.word	0x00000000


	//----- nvinfo : EIATTR_REGCOUNT
	.align		4
.L_3:
        /*0018*/ 	.byte	0x04, 0x2f
        /*001a*/ 	.short	(.L_5 - .L_4)
	.align		4
.L_4:
        /*001c*/ 	.word	index@(add_f64)
        /*0020*/ 	.word	0x0000001c


	//----- nvinfo : EIATTR_FRAME_SIZE
	.align		4
.L_5:
        /*0024*/ 	.byte	0x04, 0x11
        /*0026*/ 	.short	(.L_7 - .L_6)
	.align		4
.L_6:
        /*0028*/ 	.word	index@(add_f64)
        /*002c*/ 	.word	0x00000000


	//----- nvinfo : EIATTR_REGCOUNT
	.align		4
.L_7:
        /*0030*/ 	.byte	0x04, 0x2f
        /*0032*/ 	.short	(.L_9 - .L_8)
	.align		4
.L_8:
        /*0034*/ 	.word	index@(add_i32)
        /*0038*/ 	.word	0x0000001c


	//----- nvinfo : EIATTR_FRAME_SIZE
	.align		4
.L_9:
        /*003c*/ 	.byte	0x04, 0x11
        /*003e*/ 	.short	(.L_11 - .L_10)
	.align		4
.L_10:
        /*0040*/ 	.word	index@(add_i32)
        /*0044*/ 	.word	0x00000000


	//----- nvinfo : EIATTR_REGCOUNT
	.align		4
.L_11:
        /*0048*/ 	.byte	0x04, 0x2f
        /*004a*/ 	.short	(.L_13 - .L_12)
	.align		4
.L_12:
        /*004c*/ 	.word	index@(add_i64)
        /*0050*/ 	.word	0x0000001c


	//----- nvinfo : EIATTR_FRAME_SIZE
	.align		4
.L_13:
        /*0054*/ 	.byte	0x04, 0x11
        /*0056*/ 	.short	(.L_15 - .L_14)
	.align		4
.L_14:
        /*0058*/ 	.word	index@(add_i64)
        /*005c*/ 	.word	0x00000000


	//----- nvinfo : EIATTR_REGCOUNT
	.align		4
.L_15:
        /*0060*/ 	.byte	0x04, 0x2f
        /*0062*/ 	.short	(.L_17 - .L_16)
	.align		4
.L_16:
        /*0064*/ 	.word	index@(sub_f32)
        /*0068*/ 	.word	0x0000001c


	//----- nvinfo : EIATTR_FRAME_SIZE
	.align		4
.L_17:
        /*006c*/ 	.byte	0x04, 0x11
        /*006e*/ 	.short	(.L_19 - .L_18)
	.align		4
.L_18:
        /*0070*/ 	.word	index@(sub_f32)
        /*0074*/ 	.word	0x00000000


	//----- nvinfo : EIATTR_REGCOUNT
	.align		4
.L_19:
        /*0078*/ 	.byte	0x04, 0x2f
        /*007a*/ 	.short	(.L_21 - .L_20)
	.align		4
.L_20:
        /*007c*/ 	.word	index@(sub_f64)
        /*0080*/ 	.word	0x0000001c


	//----- nvinfo : EIATTR_FRAME_SIZE
	.align		4
.L_21:
        /*0084*/ 	.byte	0x04, 0x11
        /*0086*/ 	.short	(.L_23 - .L_22)
	.align		4
.L_22:
        /*0088*/ 	.word	index@(sub_f64)
        /*008c*/ 	.word	0x00000000


	//----- nvinfo : EIATTR_REGCOUNT
	.align		4
.L_23:
        /*0090*/ 	.byte	0x04, 0x2f
        /*0092*/ 	.short	(.L_25 - .L_24)
	.align		4
.L_24:
        /*0094*/ 	.word	index@(sub_i32)
        /*0098*/ 	.word	0x0000001c


	//----- nvinfo : EIATTR_FRAME_SIZE
	.align		4
.L_25:
        /*009c*/ 	.byte	0x04, 0x11
        /*009e*/ 	.short	(.L_27 - .L_26)
	.align		4
.L_26:
        /*00a0*/ 	.word	index@(sub_i32)
        /*00a4*/ 	.word	0x00000000


	//----- nvinfo : EIATTR_REGCOUNT
	.align		4
.L_27:
        /*00a8*/ 	.byte	0x04, 0x2f
        /*00aa*/ 	.short	(.L_29 - .L_28)
	.align		4
.L_28:
        /*00ac*/ 	.word	index@(sub_i64)
        /*00b0*/ 	.word	0x0000001c


	//----- nvinfo : EIATTR_FRAME_SIZE
	.align		4
.L_29:
        /*00b4*/ 	.byte	0x04, 0x11
        /*00b6*/ 	.short	(.L_31 - .L_30)
	.align		4
.L_30:
        /*00b8*/ 	.word	index@(sub_i64)
        /*00bc*/ 	.word	0x00000000


	//----- nvinfo : EIATTR_REGCOUNT
	.align		4
.L_31:
        /*00c0*/ 	.byte	0x04, 0x2f
        /*00c2*/ 	.short	(.L_33 - .L_32)
	.align		4
.L_32:
        /*00c4*/ 	.word	index@(mul_f32)
        /*00c8*/ 	.word	0x0000001c


	//----- nvinfo : EIATTR_FRAME_SIZE
	.align		4
.L_33:
        /*00cc*/ 	.byte	0x04, 0x11
        /*00ce*/ 	.short	(.L_35 - .L_34)
	.align		4
.L_34:
        /*00d0*/ 	.word	index@(mul_f32)
        /*00d4*/ 	.word	0x00000000


	//----- nvinfo : EIATTR_REGCOUNT
	.align		4
.L_35:
        /*00d8*/ 	.byte	0x04, 0x2f
        /*00da*/ 	.short	(.L_37 - .L_36)
	.align		4
.L_36:
        /*00dc*/ 	.word	index@(mul_f64)
        /*00e0*/ 	.word	0x0000001c


	//----- nvinfo : EIATTR_FRAME_SIZE
	.align		4
.L_37:
        /*00e4*/ 	.byte	0x04, 0x11
        /*00e6*/ 	.short	(.L_39 - .L_38)
	.align		4
.L_38:
        /*00e8*/ 	.word	index@(mul_f64)
        /*00ec*/ 	.word	0x00000000


	//----- nvinfo : EIATTR_REGCOUNT
	.align		4
.L_39:
        /*00f0*/ 	.byte	0x04, 0x2f
        /*00f2*/ 	.short	(.L_41 - .L_40)
	.align		4
.L_40:
        /*00f4*/ 	.word	index@(mul_i32)
        /*00f8*/ 	.word	0x0000001c


	//----- nvinfo : EIATTR_FRAME_SIZE
	.align		4
.L_41:
        /*00fc*/ 	.byte	0x04, 0x11
        /*00fe*/ 	.short	(.L_43 - .L_42)
	.align		4
.L_42:
        /*0100*/ 	.word	index@(mul_i32)
        /*0104*/ 	.word	0x00000000


	//----- nvinfo : EIATTR_REGCOUNT
	.align		4
.L_43:
        /*0108*/ 	.byte	0x04, 0x2f
        /*010a*/ 	.short	(.L_45 - .L_44)
	.align		4
.L_44:
        /*010c*/ 	.word	index@(mul_i64)
        /*0110*/ 	.word	0x0000001c


	//----- nvinfo : EIATTR_FRAME_SIZE
	.align		4
.L_45:
        /*0114*/ 	.byte	0x04, 0x11
        /*0116*/ 	.short	(.L_47 - .L_46)
	.align		4
.L_46:
        /*0118*/ 	.word	index@(mul_i64)
        /*011c*/ 	.word	0x00000000


	//----- nvinfo : EIATTR_REGCOUNT
	.align		4
.L_47:
        /*0120*/ 	.byte	0x04, 0x2f
        /*0122*/ 	.short	(.L_49 - .L_48)
	.align		4
.L_48:
        /*0124*/ 	.word	index@(div_f32)
        /*0128*/ 	.word	0x00000015


	//----- nvinfo : EIATTR_FRAME_SIZE
	.align		4
.L_49:
        /*012c*/ 	.byte	0x04, 0x11
        /*012e*/ 	.short	(.L_51 - .L_50)
	.align		4
.L_50:
        /*0130*/ 	.word	index@($__internal_3_$__cuda_sm3x_div_rn_noftz_f32_slowpath)
        /*0134*/ 	.word	0x00000000


	//----- nvinfo : EIATTR_FRAME_SIZE
	.align		4
.L_51:
        /*0138*/ 	.byte	0x04, 0x11
        /*013a*/ 	.short	(.L_53 - .L_52)
	.align		4
.L_52:
        /*013c*/ 	.word	index@(div_f32)
        /*0140*/ 	.word	0x00000000


	//----- nvinfo : EIATTR_REGCOUNT
	.align		4
.L_53:
        /*0144*/ 	.byte	0x04, 0x2f
        /*0146*/ 	.short	(.L_55 - .L_54)
	.align		4
.L_54:
        /*0148*/ 	.word	index@(div_f64)
        /*014c*/ 	.word	0x00000020


	//----- nvinfo : EIATTR_FRAME_SIZE
	.align		4
.L_55:
        /*0150*/ 	.byte	0x04, 0x11
        /*0152*/ 	.short	(.L_57 - .L_56)
	.align		4
.L_56:
        /*0154*/ 	.word	index@($__internal_2_$__cuda_sm20_div_rn_f64_full)
        /*0158*/ 	.word	0x00000000


	//----- nvinfo : EIATTR_FRAME_SIZE
	.align		4
.L_57:
        /*015c*/ 	.byte	0x04, 0x11
        /*015e*/ 	.short	(.L_59 - .L_58)
	.align		4
.L_58:
        /*0160*/ 	.word	index@(div_f64)
        /*0164*/ 	.word	0x00000000


	//----- nvinfo : EIATTR_REGCOUNT
	.align		4
.L_59:
        /*0168*/ 	.byte	0x04, 0x2f
        /*016a*/ 	.short	(.L_61 - .L_60)
	.align		4
.L_60:
        /*016c*/ 	.word	index@(div_i32)
        /*0170*/ 	.word	0x00000016


	//----- nvinfo : EIATTR_FRAME_SIZE
	.align		4
.L_61:
        /*0174*/ 	.byte	0x04, 0x11
        /*0176*/ 	.short	(.L_63 - .L_62)
	.align		4
.L_62:
        /*0178*/ 	.word	index@(div_i32)
        /*017c*/ 	.word	0x00000000


	//----- nvinfo : EIATTR_REGCOUNT
	.align		4
.L_63:
        /*0180*/ 	.byte	0x04, 0x2f
        /*0182*/ 	.short	(.L_65 - .L_64)
	.align		4
.L_64:
        /*0184*/ 	.word	index@(div_i64)
        /*0188*/ 	.word	0x0000001e


	//----- nvinfo : EIATTR_FRAME_SIZE
	.align		4
.L_65:
        /*018c*/ 	.byte	0x04, 0x11
        /*018e*/ 	.short	(.L_67 - .L_66)
	.align		4
.L_66:
        /*0190*/ 	.word	index@($__internal_1_$__cuda_sm20_div_s64)
        /*0194*/ 	.word	0x00000000


	//----- nvinfo : EIATTR_FRAME_SIZE
	.align		4
.L_67:
        /*0198*/ 	.byte	0x04, 0x11
        /*019a*/ 	.short	(.L_69 - .L_68)
	.align		4
.L_68:
        /*019c*/ 	.word	index@(div_i64)
        /*01a0*/ 	.word	0x00000000


	//----- nvinfo : EIATTR_REGCOUNT
	.align		4
.L_69:
        /*01a4*/ 	.byte	0x04, 0x2f
        /*01a6*/ 	.short	(.L_71 - .L_70)
	.align		4
.L_70:
        /*01a8*/ 	.word	index@(rem_i32)
        /*01ac*/ 	.word	0x00000016


	//----- nvinfo : EIATTR_FRAME_SIZE
	.align		4
.L_71:
        /*01b0*/ 	.byte	0x04, 0x11
        /*01b2*/ 	.short	(.L_73 - .L_72)
	.align		4
.L_72:
        /*01b4*/ 	.word	index@(rem_i32)
        /*01b8*/ 	.word	0x00000000


	//----- nvinfo : EIATTR_REGCOUNT
	.align		4
.L_73:
        /*01bc*/ 	.byte	0x04, 0x2f
        /*01be*/ 	.short	(.L_75 - .L_74)
	.align		4
.L_74:
        /*01c0*/ 	.word	index@(rem_i64)
        /*01c4*/ 	.word	0x0000001c


	//----- nvinfo : EIATTR_FRAME_SIZE
	.align		4
.L_75:
        /*01c8*/ 	.byte	0x04, 0x11
        /*01ca*/ 	.short	(.L_77 - .L_76)
	.align		4
.L_76:
        /*01cc*/ 	.word	index@($__internal_0_$__cuda_sm20_rem_s64)
        /*01d0*/ 	.word	0x00000000


	//----- nvinfo : EIATTR_FRAME_SIZE
	.align		4
.L_77:
        /*01d4*/ 	.byte	0x04, 0x11
        /*01d6*/ 	.short	(.L_79 - .L_78)
	.align		4
.L_78:
        /*01d8*/ 	.word	index@(rem_i64)
        /*01dc*/ 	.word	0x00000000


	//----- nvinfo : EIATTR_MIN_STACK_SIZE
	.align		4
.L_79:
        /*01e0*/ 	.byte	0x04, 0x12
        /*01e2*/ 	.short	(.L_81 - .L_80)
	.align		4
.L_80:
        /*01e4*/ 	.word	index@(rem_i64)
        /*01e8*/ 	.word	0x00000000


	//----- nvinfo : EIATTR_MIN_STACK_SIZE
	.align		4
.L_81:
        /*01ec*/ 	.byte	0x04, 0x12
        /*01ee*/ 	.short	(.L_83 - .L_82)
	.align		4
.L_82:
        /*01f0*/ 	.word	index@(rem_i32)
        /*01f4*/ 	.word	0x00000000


	//----- nvinfo : EIATTR_MIN_STACK_SIZE
	.align		4
.L_83:
        /*01f8*/ 	.byte	0x04, 0x12
        /*01fa*/ 	.short	(.L_85 - .L_84)
	.align		4
.L_84:
        /*01fc*/ 	.word	index@(div_i64)
        /*0200*/ 	.word	0x00000000


	//----- nvinfo : EIATTR_MIN_STACK_SIZE
	.align		4
.L_85:
        /*0204*/ 	.byte	0x04, 0x12
        /*0206*/ 	.short	(.L_87 - .L_86)
	.align		4
.L_86:
        /*0208*/ 	.word	index@(div_i32)
        /*020c*/ 	.word	0x00000000


	//----- nvinfo : EIATTR_MIN_STACK_SIZE
	.align		4
.L_87:
        /*0210*/ 	.byte	0x04, 0x12
        /*0212*/ 	.short	(.L_89 - .L_88)
	.align		4
.L_88:
        /*0214*/ 	.word	index@(div_f64)
        /*0218*/ 	.word	0x00000000


	//----- nvinfo : EIATTR_MIN_STACK_SIZE
	.align		4
.L_89:
        /*021c*/ 	.byte	0x04, 0x12
        /*021e*/ 	.short	(.L_91 - .L_90)
	.align		4
.L_90:
        /*0220*/ 	.word	index@(div_f32)
        /*0224*/ 	.word	0x00000000


	//----- nvinfo : EIATTR_MIN_STACK_SIZE
	.align		4
.L_91:
        /*0228*/ 	.byte	0x04, 0x12
        /*022a*/ 	.short	(.L_93 - .L_92)
	.align		4
.L_92:
        /*022c*/ 	.word	index@(mul_i64)
        /*0230*/ 	.word	0x00000000


	//----- nvinfo : EIATTR_MIN_STACK_SIZE
	.align		4
.L_93:
        /*0234*/ 	.byte	0x04, 0x12
        /*0236*/ 	.short	(.L_95 - .L_94)
	.align		4
.L_94:
        /*0238*/ 	.word	index@(mul_i32)
        /*023c*/ 	.word	0x00000000


	//----- nvinfo : EIATTR_MIN_STACK_SIZE
	.align		4
.L_95:
        /*0240*/ 	.byte	0x04, 0x12
        /*0242*/ 	.short	(.L_97 - .L_96)
	.align		4
.L_96:
        /*0244*/ 	.word	index@(mul_f64)
        /*0248*/ 	.word	0x00000000


	//----- nvinfo : EIATTR_MIN_STACK_SIZE
	.align		4
.L_97:
        /*024c*/ 	.byte	0x04, 0x12
        /*024e*/ 	.short	(.L_99 - .L_98)
	.align		4
.L_98:
        /*0250*/ 	.word	index@(mul_f32)
        /*0254*/ 	.word	0x00000000


	//----- nvinfo : EIATTR_MIN_STACK_SIZE
	.align		4
.L_99:
        /*0258*/ 	.byte	0x04, 0x12
        /*025a*/ 	.short	(.L_101 - .L_100)
	.align		4
.L_100:
        /*025c*/ 	.word	index@(sub_i64)
        /*0260*/ 	.word	0x00000000


	//----- nvinfo : EIATTR_MIN_STACK_SIZE
	.align		4
.L_101:
        /*0264*/ 	.byte	0x04, 0x12
        /*0266*/ 	.short	(.L_103 - .L_102)
	.align		4
.L_102:
        /*0268*/ 	.word	index@(sub_i32)
        /*026c*/ 	.word	0x00000000


	//----- nvinfo : EIATTR_MIN_STACK_SIZE
	.align		4
.L_103:
        /*0270*/ 	.byte	0x04, 0x12
        /*0272*/ 	.short	(.L_105 - .L_104)
	.align		4
.L_104:
        /*0274*/ 	.word	index@(sub_f64)
        /*0278*/ 	.word	0x00000000


	//----- nvinfo : EIATTR_MIN_STACK_SIZE
	.align		4
.L_105:
        /*027c*/ 	.byte	0x04, 0x12
        /*027e*/ 	.short	(.L_107 - .L_106)
	.align		4
.L_106:
        /*0280*/ 	.word	index@(sub_f32)
        /*0284*/ 	.word	0x00000000


	//----- nvinfo : EIATTR_MIN_STACK_SIZE
	.align		4
.L_107:
        /*0288*/ 	.byte	0x04, 0x12
        /*028a*/ 	.short	(.L_109 - .L_108)
	.align		4
.L_108:
        /*028c*/ 	.word	index@(add_i64)
        /*0290*/ 	.word	0x00000000


	//----- nvinfo : EIATTR_MIN_STACK_SIZE
	.align		4
.L_109:
        /*0294*/ 	.byte	0x04, 0x12
        /*0296*/ 	.short	(.L_111 - .L_110)
	.align		4
.L_110:
        /*0298*/ 	.word	index@(add_i32)
        /*029c*/ 	.word	0x00000000


	//----- nvinfo : EIATTR_MIN_STACK_SIZE
	.align		4
.L_111:
        /*02a0*/ 	.byte	0x04, 0x12
        /*02a2*/ 	.short	(.L_113 - .L_112)
	.align		4
.L_112:
        /*02a4*/ 	.word	index@(add_f64)
        /*02a8*/ 	.word	0x00000000


	//----- nvinfo : EIATTR_MIN_STACK_SIZE
	.align		4
.L_113:
        /*02ac*/ 	.byte	0x04, 0x12
        /*02ae*/ 	.short	(.L_115 - .L_114)
	.align		4
.L_114:
        /*02b0*/ 	.word	index@(add_f32)
        /*02b4*/ 	.word	0x00000000
.L_115:


//--------------------- .nv.compat                --------------------------
	.section	.nv.compat,"",@"SHT_CUDA_COMPAT_INFO"
	.align	4
        /*0000*/ 	.byte	0x02, 0x09, 0x00, 0x00, 0x02, 0x02, 0x01, 0x00, 0x02, 0x05, 0x05, 0x00, 0x03, 0x07, 0x01, 0x01
        /*0010*/ 	.byte	0x02, 0x03, 0x00, 0x00, 0x02, 0x06, 0x01, 0x00, 0x04, 0x0b, 0x08, 0x00, 0x01, 0x00, 0x00, 0x00
        /*0020*/ 	.byte	0x00, 0x00, 0x00, 0x00


//--------------------- .nv.info.rem_i64          --------------------------
	.section	.nv.info.rem_i64,"",@"SHT_CUDA_INFO"
	.sectionflags	@""
	.align	4


	//----- nvinfo : EIATTR_CUDA_API_VERSION
	.align		4
        /*0000*/ 	.byte	0x04, 0x37
        /*0002*/ 	.short	(.L_117 - .L_116)
.L_116:
        /*0004*/ 	.word	0x00000082


	//----- nvinfo : EIATTR_KPARAM_INFO
	.align		4
.L_117:
        /*0008*/ 	.byte	0x04, 0x17
        /*000a*/ 	.short	(.L_119 - .L_118)
.L_118:
        /*000c*/ 	.word	0x00000000
        /*0010*/ 	.short	0x0005
        /*0012*/ 	.short	0x0028
        /*0014*/ 	.byte	0x00, 0xf5, 0x21, 0x00


	//----- nvinfo : EIATTR_KPARAM_INFO
	.align		4
.L_119:
        /*0018*/ 	.byte	0x04, 0x17
        /*001a*/ 	.short	(.L_121 - .L_120)
.L_120:
        /*001c*/ 	.word	0x00000000
        /*0020*/ 	.short	0x0004
        /*0022*/ 	.short	0x0020
        /*0024*/ 	.byte	0x00, 0xf5, 0x21, 0x00


	//----- nvinfo : EIATTR_KPARAM_INFO
	.align		4
.L_121:
        /*0028*/ 	.byte	0x04, 0x17
        /*002a*/ 	.short	(.L_123 - .L_122)
.L_122:
        /*002c*/ 	.word	0x00000000
        /*0030*/ 	.short	0x0003
        /*0032*/ 	.short	0x0018
        /*0034*/ 	.byte	0x00, 0xf0, 0x11, 0x00


	//----- nvinfo : EIATTR_KPARAM_INFO
	.align		4
.L_123:
        /*0038*/ 	.byte	0x04, 0x17
        /*003a*/ 	.short	(.L_125 - .L_124)
.L_124:
        /*003c*/ 	.word	0x00000000
        /*0040*/ 	.short	0x0002
        /*0042*/ 	.short	0x0010
        /*0044*/ 	.byte	0x00, 0xf5, 0x21, 0x00


	//----- nvinfo : EIATTR_KPARAM_INFO
	.align		4
.L_125:
        /*0048*/ 	.byte	0x04, 0x17
        /*004a*/ 	.short	(.L_127 - .L_126)
.L_126:
        /*004c*/ 	.word	0x00000000
        /*0050*/ 	.short	0x0001
        /*0052*/ 	.short	0x0008
        /*0054*/ 	.byte	0x00, 0xf5, 0x21, 0x00


	//----- nvinfo : EIATTR_KPARAM_INFO
	.align		4
.L_127:
        /*0058*/ 	.byte	0x04, 0x17
        /*005a*/ 	.short	(.L_129 - .L_128)
.L_128:
        /*005c*/ 	.word	0x00000000
        /*0060*/ 	.short	0x0000
        /*0062*/ 	.short	0x0000
        /*0064*/ 	.byte	0x00, 0xf5, 0x21, 0x00


	//----- nvinfo : EIATTR_SPARSE_MMA_MASK
	.align		4
.L_129:
        /*0068*/ 	.byte	0x03, 0x50
        /*006a*/ 	.short	0x0000


	//----- nvinfo : EIATTR_MAXREG_COUNT
	.align		4
        /*006c*/ 	.byte	0x03, 0x1b
        /*006e*/ 	.short	0x00ff


	//----- nvinfo : EIATTR_MERCURY_ISA_VERSION
	.align		4
        /*0070*/ 	.byte	0x03, 0x5f
        /*0072*/ 	.short	0x0101


	//----- nvinfo : EIATTR_VRC_CTA_INIT_COUNT
	.align		4
        /*0074*/ 	.byte	0x02, 0x4a
	.zero		1
	.zero		1


	//----- nvinfo : EIATTR_EXIT_INSTR_OFFSETS
	.align		4
        /*0078*/ 	.byte	0x04, 0x1c
        /*007a*/ 	.short	(.L_131 - .L_130)


	//   ....[0]....
.L_130:
        /*007c*/ 	.word	0x00000690


	//   ....[1]....
        /*0080*/ 	.word	0x00000ac0


	//----- nvinfo : EIATTR_CRS_STACK_SIZE
	.align		4
.L_131:
        /*0084*/ 	.byte	0x04, 0x1e
        /*0086*/ 	.short	(.L_133 - .L_132)
.L_132:
        /*0088*/ 	.word	0x00000000


	//----- nvinfo : EIATTR_CBANK_PARAM_SIZE
	.align		4
.L_133:
        /*008c*/ 	.byte	0x03, 0x19
        /*008e*/ 	.short	0x0030


	//----- nvinfo : EIATTR_PARAM_CBANK
	.align		4
        /*0090*/ 	.byte	0x04, 0x0a
        /*0092*/ 	.short	(.L_135 - .L_134)
	.align		4
.L_134:
        /*0094*/ 	.word	index@(.nv.constant0.rem_i64)
        /*0098*/ 	.short	0x0380
        /*009a*/ 	.short	0x0030


	//----- nvinfo : EIATTR_SW_WAR
	.align		4
.L_135:
        /*009c*/ 	.byte	0x04, 0x36
        /*009e*/ 	.short	(.L_137 - .L_136)
.L_136:
        /*00a0*/ 	.word	0x00000008
.L_137:


//--------------------- .nv.info.rem_i32          --------------------------
	.section	.nv.info.rem_i32,"",@"SHT_CUDA_INFO"
	.sectionflags	@""
	.align	4


	//----- nvinfo : EIATTR_CUDA_API_VERSION
	.align		4
        /*0000*/ 	.byte	0x04, 0x37
        /*0002*/ 	.short	(.L_139 - .L_138)
.L_138:
        /*0004*/ 	.word	0x00000082


	//----- nvinfo : EIATTR_KPARAM_INFO
	.align		4
.L_139:
        /*0008*/ 	.byte	0x04, 0x17
        /*000a*/ 	.short	(.L_141 - .L_140)
.L_140:
        /*000c*/ 	.word	0x00000000
        /*0010*/ 	.short	0x0005
        /*0012*/ 	.short	0x0028
        /*0014*/ 	.byte	0x00, 0xf5, 0x21, 0x00


	//----- nvinfo : EIATTR_KPARAM_INFO
	.align		4
.L_141:
        /*0018*/ 	.byte	0x04, 0x17
        /*001a*/ 	.short	(.L_143 - .L_142)
.L_142:
        /*001c*/ 	.word	0x00000000
        /*0020*/ 	.short	0x0004
        /*0022*/ 	.short	0x0020
        /*0024*/ 	.byte	0x00, 0xf5, 0x21, 0x00


	//----- nvinfo : EIATTR_KPARAM_INFO
	.align		4
.L_143:
        /*0028*/ 	.byte	0x04, 0x17
        /*002a*/ 	.short	(.L_145 - .L_144)
.L_144:
        /*002c*/ 	.word	0x00000000
        /*0030*/ 	.short	0x0003
        /*0032*/ 	.short	0x0018
        /*0034*/ 	.byte	0x00, 0xf0, 0x11, 0x00


	//----- nvinfo : EIATTR_KPARAM_INFO
	.align		4
.L_145:
        /*0038*/ 	.byte	0x04, 0x17
        /*003a*/ 	.short	(.L_147 - .L_146)
.L_146:
        /*003c*/ 	.word	0x00000000
        /*0040*/ 	.short	0x0002
        /*0042*/ 	.short	0x0010
        /*0044*/ 	.byte	0x00, 0xf5, 0x21, 0x00


	//----- nvinfo : EIATTR_KPARAM_INFO
	.align		4
.L_147:
        /*0048*/ 	.byte	0x04, 0x17
        /*004a*/ 	.short	(.L_149 - .L_148)
.L_148:
        /*004c*/ 	.word	0x00000000
        /*0050*/ 	.short	0x0001
        /*0052*/ 	.short	0x0008
        /*0054*/ 	.byte	0x00, 0xf5, 0x21, 0x00


	//----- nvinfo : EIATTR_KPARAM_INFO
	.align		4
.L_149:
        /*0058*/ 	.byte	0x04, 0x17
        /*005a*/ 	.short	(.L_151 - .L_150)
.L_150:
        /*005c*/ 	.word	0x00000000
        /*0060*/ 	.short	0x0000
        /*0062*/ 	.short	0x0000
        /*0064*/ 	.byte	0x00, 0xf5, 0x21, 0x00


	//----- nvinfo : EIATTR_SPARSE_MMA_MASK
	.align		4
.L_151:
        /*0068*/ 	.byte	0x03, 0x50
        /*006a*/ 	.short	0x0000


	//----- nvinfo : EIATTR_MAXREG_COUNT
	.align		4
        /*006c*/ 	.byte	0x03, 0x1b
        /*006e*/ 	.short	0x00ff


	//----- nvinfo : EIATTR_MERCURY_ISA_VERSION
	.align		4
        /*0070*/ 	.byte	0x03, 0x5f
        /*0072*/ 	.short	0x0101


	//----- nvinfo : EIATTR_VRC_CTA_INIT_COUNT
	.align		4
        /*0074*/ 	.byte	0x02, 0x4a
	.zero		1
	.zero		1


	//----- nvinfo : EIATTR_EXIT_INSTR_OFFSETS
	.align		4
        /*0078*/ 	.byte	0x04, 0x1c
        /*007a*/ 	.short	(.L_153 - .L_152)


	//   ....[0]....
.L_152:
        /*007c*/ 	.word	0x00000630


	//   ....[1]....
        /*0080*/ 	.word	0x000009a0


	//----- nvinfo : EIATTR_CRS_STACK_SIZE
	.align		4
.L_153:
        /*0084*/ 	.byte	0x04, 0x1e
        /*0086*/ 	.short	(.L_155 - .L_154)
.L_154:
        /*0088*/ 	.word	0x00000000


	//----- nvinfo : EIATTR_CBANK_PARAM_SIZE
	.align		4
.L_155:
        /*008c*/ 	.byte	0x03, 0x19
        /*008e*/ 	.short	0x0030


	//----- nvinfo : EIATTR_PARAM_CBANK
	.align		4
        /*0090*/ 	.byte	0x04, 0x0a
        /*0092*/ 	.short	(.L_157 - .L_156)
	.align		4
.L_156:
        /*0094*/ 	.word	index@(.nv.constant0.rem_i32)
        /*0098*/ 	.short	0x0380
        /*009a*/ 	.short	0x0030


	//----- nvinfo : EIATTR_SW_WAR
	.align		4
.L_157:
        /*009c*/ 	.byte	0x04, 0x36
        /*009e*/ 	.short	(.L_159 - .L_158)
.L_158:
        /*00a0*/ 	.word	0x00000008
.L_159:


//--------------------- .nv.info.div_i64          --------------------------
	.section	.nv.info.div_i64,"",@"SHT_CUDA_INFO"
	.sectionflags	@""
	.align	4


	//----- nvinfo : EIATTR_CUDA_API_VERSION
	.align		4
        /*0000*/ 	.byte	0x04, 0x37
        /*0002*/ 	.short	(.L_161 - .L_160)
.L_160:
        /*0004*/ 	.word	0x00000082


	//----- nvinfo : EIATTR_KPARAM_INFO
	.align		4
.L_161:
        /*0008*/ 	.byte	0x04, 0x17
        /*000a*/ 	.short	(.L_163 - .L_162)
.L_162:
        /*000c*/ 	.word	0x00000000
        /*0010*/ 	.short	0x0005
        /*0012*/ 	.short	0x0028
        /*0014*/ 	.byte	0x00, 0xf5, 0x21, 0x00


	//----- nvinfo : EIATTR_KPARAM_INFO
	.align		4
.L_163:
        /*0018*/ 	.byte	0x04, 0x17
        /*001a*/ 	.short	(.L_165 - .L_164)
.L_164:
        /*001c*/ 	.word	0x00000000
        /*0020*/ 	.short	0x0004
        /*0022*/ 	.short	0x0020
        /*0024*/ 	.byte	0x00, 0xf5, 0x21, 0x00


	//----- nvinfo : EIATTR_KPARAM_INFO
	.align		4
.L_165:
        /*0028*/ 	.byte	0x04, 0x17
        /*002a*/ 	.short	(.L_167 - .L_166)
.L_166:
        /*002c*/ 	.word	0x00000000
        /*0030*/ 	.short	0x0003
        /*0032*/ 	.short	0x0018
        /*0034*/ 	.byte	0x00, 0xf0, 0x11, 0x00


	//----- nvinfo : EIATTR_KPARAM_INFO
	.align		4
.L_167:
        /*0038*/ 	.byte	0x04, 0x17
        /*003a*/ 	.short	(.L_169 - .L_168)
.L_168:
        /*003c*/ 	.word	0x00000000
        /*0040*/ 	.short	0x0002
        /*0042*/ 	.short	0x0010
        /*0044*/ 	.byte	0x00, 0xf5, 0x21, 0x00


	//----- nvinfo : EIATTR_KPARAM_INFO
	.align		4
.L_169:
        /*0048*/ 	.byte	0x04, 0x17
        /*004a*/ 	.short	(.L_171 - .L_170)
.L_170:
        /*004c*/ 	.word	0x00000000
        /*0050*/ 	.short	0x0001
        /*0052*/ 	.short	0x0008
        /*0054*/ 	.byte	0x00, 0xf5, 0x21, 0x00


	//----- nvinfo : EIATTR_KPARAM_INFO
	.align		4
.L_171:
        /*0058*/ 	.byte	0x04, 0x17
        /*005a*/ 	.short	(.L_173 - .L_172)
.L_172:
        /*005c*/ 	.word	0x00000000
        /*0060*/ 	.short	0x0000
        /*0062*/ 	.short	0x0000
        /*0064*/ 	.byte	0x00, 0xf5, 0x21, 0x00


	//----- nvinfo : EIATTR_SPARSE_MMA_MASK
	.align		4
.L_173:
        /*0068*/ 	.byte	0x03, 0x50
        /*006a*/ 	.short	0x0000


	//----- nvinfo : EIATTR_MAXREG_COUNT
	.align		4
        /*006c*/ 	.byte	0x03, 0x1b
        /*006e*/ 	.short	0x00ff


	//----- nvinfo : EIATTR_MERCURY_ISA_VERSION
	.align		4
        /*0070*/ 	.byte	0x03, 0x5f
        /*0072*/ 	.short	0x0101


	//----- nvinfo : EIATTR_VRC_CTA_INIT_COUNT
	.align		4
        /*0074*/ 	.byte	0x02, 0x4a
	.zero		1
	.zero		1


	//----- nvinfo : EIATTR_EXIT_INSTR_OFFSETS
	.align		4
        /*0078*/ 	.byte	0x04, 0x1c
        /*007a*/ 	.short	(.L_175 - .L_174)


	//   ....[0]....
.L_174:
        /*007c*/ 	.word	0x00000680


	//   ....[1]....
        /*0080*/ 	.word	0x00000a90


	//----- nvinfo : EIATTR_CRS_STACK_SIZE
	.align		4
.L_175:
        /*0084*/ 	.byte	0x04, 0x1e
        /*0086*/ 	.short	(.L_177 - .L_176)
.L_176:
        /*0088*/ 	.word	0x00000000


	//----- nvinfo : EIATTR_CBANK_PARAM_SIZE
	.align		4
.L_177:
        /*008c*/ 	.byte	0x03, 0x19
        /*008e*/ 	.short	0x0030


	//----- nvinfo : EIATTR_PARAM_CBANK
	.align		4
        /*0090*/ 	.byte	0x04, 0x0a
        /*0092*/ 	.short	(.L_179 - .L_178)
	.align		4
.L_178:
        /*0094*/ 	.word	index@(.nv.constant0.div_i64)
        /*0098*/ 	.short	0x0380
        /*009a*/ 	.short	0x0030


	//----- nvinfo : EIATTR_SW_WAR
	.align		4
.L_179:
        /*009c*/ 	.byte	0x04, 0x36
        /*009e*/ 	.short	(.L_181 - .L_180)
.L_180:
        /*00a0*/ 	.word	0x00000008
.L_181:


//--------------------- .nv.info.div_i32          --------------------------
	.section	.nv.info.div_i32,"",@"SHT_CUDA_INFO"
	.sectionflags	@""
	.align	4


	//----- nvinfo : EIATTR_CUDA_API_VERSION
	.align		4
        /*0000*/ 	.byte	0x04, 0x37
        /*0002*/ 	.short	(.L_183 - .L_182)
.L_182:
        /*0004*/ 	.word	0x00000082


	//----- nvinfo : EIATTR_KPARAM_INFO
	.align		4
.L_183:
        /*0008*/ 	.byte	0x04, 0x17
        /*000a*/ 	.short	(.L_185 - .L_184)
.L_184:
        /*000c*/ 	.word	0x00000000
        /*0010*/ 	.short	0x0005
        /*0012*/ 	.short	0x0028
        /*0014*/ 	.byte	0x00, 0xf5, 0x21, 0x00


	//----- nvinfo : EIATTR_KPARAM_INFO
	.align		4
.L_185:
        /*0018*/ 	.byte	0x04, 0x17
        /*001a*/ 	.short	(.L_187 - .L_186)
.L_186:
        /*001c*/ 	.word	0x00000000
        /*0020*/ 	.short	0x0004
        /*0022*/ 	.short	0x0020
        /*0024*/ 	.byte	0x00, 0xf5, 0x21, 0x00


	//----- nvinfo : EIATTR_KPARAM_INFO
	.align		4
.L_187:
        /*0028*/ 	.byte	0x04, 0x17
        /*002a*/ 	.short	(.L_189 - .L_188)
.L_188:
        /*002c*/ 	.word	0x00000000
        /*0030*/ 	.short	0x0003
        /*0032*/ 	.short	0x0018
        /*0034*/ 	.byte	0x00, 0xf0, 0x11, 0x00


	//----- nvinfo : EIATTR_KPARAM_INFO
	.align		4
.L_189:
        /*0038*/ 	.byte	0x04, 0x17
        /*003a*/ 	.short	(.L_191 - .L_190)
.L_190:
        /*003c*/ 	.word	0x00000000
        /*0040*/ 	.short	0x0002
        /*0042*/ 	.short	0x0010
        /*0044*/ 	.byte	0x00, 0xf5, 0x21, 0x00


	//----- nvinfo : EIATTR_KPARAM_INFO
	.align		4
.L_191:
        /*0048*/ 	.byte	0x04, 0x17
        /*004a*/ 	.short	(.L_193 - .L_192)
.L_192:
        /*004c*/ 	.word	0x00000000
        /*0050*/ 	.short	0x0001
        /*0052*/ 	.short	0x0008
        /*0054*/ 	.byte	0x00, 0xf5, 0x21, 0x00


	//----- nvinfo : EIATTR_KPARAM_INFO
	.align		4
.L_193:
        /*0058*/ 	.byte	0x04, 0x17
        /*005a*/ 	.short	(.L_195 - .L_194)
.L_194:
        /*005c*/ 	.word	0x00000000
        /*0060*/ 	.short	0x0000
        /*0062*/ 	.short	0x0000
        /*0064*/ 	.byte	0x00, 0xf5, 0x21, 0x00


	//----- nvinfo : EIATTR_SPARSE_MMA_MASK
	.align		4
.L_195:
        /*0068*/ 	.byte	0x03, 0x50
        /*006a*/ 	.short	0x0000


	//----- nvinfo : EIATTR_MAXREG_COUNT
	.align		4
        /*006c*/ 	.byte	0x03, 0x1b
        /*006e*/ 	.short	0x00ff


	//----- nvinfo : EIATTR_MERCURY_ISA_VERSION
	.align		4
        /*0070*/ 	.byte	0x03, 0x5f
        /*0072*/ 	.short	0x0101


	//----- nvinfo : EIATTR_VRC_CTA_INIT_COUNT
	.align		4
        /*0074*/ 	.byte	0x02, 0x4a
	.zero		1
	.zero		1


	//----- nvinfo : EIATTR_EXIT_INSTR_OFFSETS
	.align		4
        /*0078*/ 	.byte	0x04, 0x1c
        /*007a*/ 	.short	(.L_197 - .L_196)


	//   ....[0]....
.L_196:
        /*007c*/ 	.word	0x00000650


	//   ....[1]....
        /*0080*/ 	.word	0x000009e0


	//----- nvinfo : EIATTR_CRS_STACK_SIZE
	.align		4
.L_197:
        /*0084*/ 	.byte	0x04, 0x1e
        /*0086*/ 	.short	(.L_199 - .L_198)
.L_198:
        /*0088*/ 	.word	0x00000000


	//----- nvinfo : EIATTR_CBANK_PARAM_SIZE
	.align		4
.L_199:
        /*008c*/ 	.byte	0x03, 0x19
        /*008e*/ 	.short	0x0030


	//----- nvinfo : EIATTR_PARAM_CBANK
	.align		4
        /*0090*/ 	.byte	0x04, 0x0a
        /*0092*/ 	.short	(.L_201 - .L_200)
	.align		4
.L_200:
        /*0094*/ 	.word	index@(.nv.constant0.div_i32)
        /*0098*/ 	.short	0x0380
        /*009a*/ 	.short	0x0030


	//----- nvinfo : EIATTR_SW_WAR
	.align		4
.L_201:
        /*009c*/ 	.byte	0x04, 0x36
        /*009e*/ 	.short	(.L_203 - .L_202)
.L_202:
        /*00a0*/ 	.word	0x00000008
.L_203:


//--------------------- .nv.info.div_f64          --------------------------
	.section	.nv.info.div_f64,"",@"SHT_CUDA_INFO"
	.sectionflags	@""
	.align	4


	//----- nvinfo : EIATTR_CUDA_API_VERSION
	.align		4
        /*0000*/ 	.byte	0x04, 0x37
        /*0002*/ 	.short	(.L_205 - .L_204)
.L_204:
        /*0004*/ 	.word	0x00000082


	//----- nvinfo : EIATTR_KPARAM_INFO
	.align		4
.L_205:
        /*0008*/ 	.byte	0x04, 0x17
        /*000a*/ 	.short	(.L_207 - .L_206)
.L_206:
        /*000c*/ 	.word	0x00000000
        /*0010*/ 	.short	0x0005
        /*0012*/ 	.short	0x0028
        /*0014*/ 	.byte	0x00, 0xf5, 0x21, 0x00


	//----- nvinfo : EIATTR_KPARAM_INFO
	.align		4
.L_207:
        /*0018*/ 	.byte	0x04, 0x17
        /*001a*/ 	.short	(.L_209 - .L_208)
.L_208:
        /*001c*/ 	.word	0x00000000
        /*0020*/ 	.short	0x0004
        /*0022*/ 	.short	0x0020
        /*0024*/ 	.byte	0x00, 0xf5, 0x21, 0x00


	//----- nvinfo : EIATTR_KPARAM_INFO
	.align		4
.L_209:
        /*0028*/ 	.byte	0x04, 0x17
        /*002a*/ 	.short	(.L_211 - .L_210)
.L_210:
        /*002c*/ 	.word	0x00000000
        /*0030*/ 	.short	0x0003
        /*0032*/ 	.short	0x0018
        /*0034*/ 	.byte	0x00, 0xf0, 0x11, 0x00


	//----- nvinfo : EIATTR_KPARAM_INFO
	.align		4
.L_211:
        /*0038*/ 	.byte	0x04, 0x17
        /*003a*/ 	.short	(.L_213 - .L_212)
.L_212:
        /*003c*/ 	.word	0x00000000
        /*0040*/ 	.short	0x0002
        /*0042*/ 	.short	0x0010
        /*0044*/ 	.byte	0x00, 0xf5, 0x21, 0x00


	//----- nvinfo : EIATTR_KPARAM_INFO
	.align		4
.L_213:
        /*0048*/ 	.byte	0x04, 0x17
        /*004a*/ 	.short	(.L_215 - .L_214)
.L_214:
        /*004c*/ 	.word	0x00000000
        /*0050*/ 	.short	0x0001
        /*0052*/ 	.short	0x0008
        /*0054*/ 	.byte	0x00, 0xf5, 0x21, 0x00


	//----- nvinfo : EIATTR_KPARAM_INFO
	.align		4
.L_215:
        /*0058*/ 	.byte	0x04, 0x17
        /*005a*/ 	.short	(.L_217 - .L_216)
.L_216:
        /*005c*/ 	.word	0x00000000
        /*0060*/ 	.short	0x0000
        /*0062*/ 	.short	0x0000
        /*0064*/ 	.byte	0x00, 0xf5, 0x21, 0x00


	//----- nvinfo : EIATTR_SPARSE_MMA_MASK
	.align		4
.L_217:
        /*0068*/ 	.byte	0x03, 0x50
        /*006a*/ 	.short	0x0000


	//----- nvinfo : EIATTR_MAXREG_COUNT
	.align		4
        /*006c*/ 	.byte	0x03, 0x1b
        /*006e*/ 	.short	0x00ff


	//----- nvinfo : EIATTR_MERCURY_ISA_VERSION
	.align		4
        /*0070*/ 	.byte	0x03, 0x5f
        /*0072*/ 	.short	0x0101


	//----- nvinfo : EIATTR_VRC_CTA_INIT_COUNT
	.align		4
        /*0074*/ 	.byte	0x02, 0x4a
	.zero		1
	.zero		1


	//----- nvinfo : EIATTR_EXIT_INSTR_OFFSETS
	.align		4
        /*0078*/ 	.byte	0x04, 0x1c
        /*007a*/ 	.short	(.L_219 - .L_218)


	//   ....[0]....
.L_218:
        /*007c*/ 	.word	0x000005f0


	//   ....[1]....
        /*0080*/ 	.word	0x00000960


	//----- nvinfo : EIATTR_CRS_STACK_SIZE
	.align		4
.L_219:
        /*0084*/ 	.byte	0x04, 0x1e
        /*0086*/ 	.short	(.L_221 - .L_220)
.L_220:
        /*0088*/ 	.word	0x00000000


	//----- nvinfo : EIATTR_CBANK_PARAM_SIZE
	.align		4
.L_221:
        /*008c*/ 	.byte	0x03, 0x19
        /*008e*/ 	.short	0x0030


	//----- nvinfo : EIATTR_PARAM_CBANK
	.align		4
        /*0090*/ 	.byte	0x04, 0x0a
        /*0092*/ 	.short	(.L_223 - .L_222)
	.align		4
.L_222:
        /*0094*/ 	.word	index@(.nv.constant0.div_f64)
        /*0098*/ 	.short	0x0380
        /*009a*/ 	.short	0x0030


	//----- nvinfo : EIATTR_SW_WAR
	.align		4
.L_223:
        /*009c*/ 	.byte	0x04, 0x36
        /*009e*/ 	.short	(.L_225 - .L_224)
.L_224:
        /*00a0*/ 	.word	0x00000008
.L_225:


//--------------------- .nv.info.div_f32          --------------------------
	.section	.nv.info.div_f32,"",@"SHT_CUDA_INFO"
	.sectionflags	@""
	.align	4


	//----- nvinfo : EIATTR_CUDA_API_VERSION
	.align		4
        /*0000*/ 	.byte	0x04, 0x37
        /*0002*/ 	.short	(.L_227 - .L_226)
.L_226:
        /*0004*/ 	.word	0x00000082


	//----- nvinfo : EIATTR_KPARAM_INFO
	.align		4
.L_227:
        /*0008*/ 	.byte	0x04, 0x17
        /*000a*/ 	.short	(.L_229 - .L_228)
.L_228:
        /*000c*/ 	.word	0x00000000
        /*0010*/ 	.short	0x0005
        /*0012*/ 	.short	0x0028
        /*0014*/ 	.byte	0x00, 0xf5, 0x21, 0x00


	//----- nvinfo : EIATTR_KPARAM_INFO
	.align		4
.L_229:
        /*0018*/ 	.byte	0x04, 0x17
        /*001a*/ 	.short	(.L_231 - .L_230)
.L_230:
        /*001c*/ 	.word	0x00000000
        /*0020*/ 	.short	0x0004
        /*0022*/ 	.short	0x0020
        /*0024*/ 	.byte	0x00, 0xf5, 0x21, 0x00


	//----- nvinfo : EIATTR_KPARAM_INFO
	.align		4
.L_231:
        /*0028*/ 	.byte	0x04, 0x17
        /*002a*/ 	.short	(.L_233 - .L_232)
.L_232:
        /*002c*/ 	.word	0x00000000
        /*0030*/ 	.short	0x0003
        /*0032*/ 	.short	0x0018
        /*0034*/ 	.byte	0x00, 0xf0, 0x11, 0x00


	//----- nvinfo : EIATTR_KPARAM_INFO
	.align		4
.L_233:
        /*0038*/ 	.byte	0x04, 0x17
        /*003a*/ 	.short	(.L_235 - .L_234)
.L_234:
        /*003c*/ 	.word	0x00000000
        /*0040*/ 	.short	0x0002
        /*0042*/ 	.short	0x0010
        /*0044*/ 	.byte	0x00, 0xf5, 0x21, 0x00


	//----- nvinfo : EIATTR_KPARAM_INFO
	.align		4
.L_235:
        /*0048*/ 	.byte	0x04, 0x17
        /*004a*/ 	.short	(.L_237 - .L_236)
.L_236:
        /*004c*/ 	.word	0x00000000
        /*0050*/ 	.short	0x0001
        /*0052*/ 	.short	0x0008
        /*0054*/ 	.byte	0x00, 0xf5, 0x21, 0x00


	//----- nvinfo : EIATTR_KPARAM_INFO
	.align		4
.L_237:
        /*0058*/ 	.byte	0x04, 0x17
        /*005a*/ 	.short	(.L_239 - .L_238)
.L_238:
        /*005c*/ 	.word	0x00000000
        /*0060*/ 	.short	0x0000
        /*0062*/ 	.short	0x0000
        /*0064*/ 	.byte	0x00, 0xf5, 0x21, 0x00


	//----- nvinfo : EIATTR_SPARSE_MMA_MASK
	.align		4
.L_239:
        /*0068*/ 	.byte	0x03, 0x50
        /*006a*/ 	.short	0x0000


	//----- nvinfo : EIATTR_MAXREG_COUNT
	.align		4
        /*006c*/ 	.byte	0x03, 0x1b
        /*006e*/ 	.short	0x00ff


	//----- nvinfo : EIATTR_MERCURY_ISA_VERSION
	.align		4
        /*0070*/ 	.byte	0x03, 0x5f
        /*0072*/ 	.short	0x0101


	//----- nvinfo : EIATTR_VRC_CTA_INIT_COUNT
	.align		4
        /*0074*/ 	.byte	0x02, 0x4a
	.zero		1
	.zero		1


	//----- nvinfo : EIATTR_EXIT_INSTR_OFFSETS
	.align		4
        /*0078*/ 	.byte	0x04, 0x1c
        /*007a*/ 	.short	(.L_241 - .L_240)


	//   ....[0]....
.L_240:
        /*007c*/ 	.word	0x00000590


	//   ....[1]....
        /*0080*/ 	.word	0x000008a0


	//----- nvinfo : EIATTR_CRS_STACK_SIZE
	.align		4
.L_241:
        /*0084*/ 	.byte	0x04, 0x1e
        /*0086*/ 	.short	(.L_243 - .L_242)
.L_242:
        /*0088*/ 	.word	0x00000000


	//----- nvinfo : EIATTR_CBANK_PARAM_SIZE
	.align		4
.L_243:
        /*008c*/ 	.byte	0x03, 0x19
        /*008e*/ 	.short	0x0030


	//----- nvinfo : EIATTR_PARAM_CBANK
	.align		4
        /*0090*/ 	.byte	0x04, 0x0a
        /*0092*/ 	.short	(.L_245 - .L_244)
	.align		4
.L_244:
        /*0094*/ 	.word	index@(.nv.constant0.div_f32)
        /*0098*/ 	.short	0x0380
        /*009a*/ 	.short	0x0030


	//----- nvinfo : EIATTR_SW_WAR
	.align		4
.L_245:
        /*009c*/ 	.byte	0x04, 0x36
        /*009e*/ 	.short	(.L_247 - .L_246)
.L_246:
        /*00a0*/ 	.word	0x00000008
.L_247:


//--------------------- .nv.info.mul_i64          --------------------------
	.section	.nv.info.mul_i64,"",@"SHT_CUDA_INFO"
	.sectionflags	@""
	.align	4


	//----- nvinfo : EIATTR_CUDA_API_VERSION
	.align		4
        /*0000*/ 	.byte	0x04, 0x37
        /*0002*/ 	.short	(.L_249 - .L_248)
.L_248:
        /*0004*/ 	.word	0x00000082


	//----- nvinfo : EIATTR_KPARAM_INFO
	.align		4
.L_249:
        /*0008*/ 	.byte	0x04, 0x17
        /*000a*/ 	.short	(.L_251 - .L_250)
.L_250:
        /*000c*/ 	.word	0x00000000
        /*0010*/ 	.short	0x0005
        /*0012*/ 	.short	0x0028
        /*0014*/ 	.byte	0x00, 0xf5, 0x21, 0x00


	//----- nvinfo : EIATTR_KPARAM_INFO
	.align		4
.L_251:
        /*0018*/ 	.byte	0x04, 0x17
        /*001a*/ 	.short	(.L_253 - .L_252)
.L_252:
        /*001c*/ 	.word	0x00000000
        /*0020*/ 	.short	0x0004
        /*0022*/ 	.short	0x0020
        /*0024*/ 	.byte	0x00, 0xf5, 0x21, 0x00


	//----- nvinfo : EIATTR_KPARAM_INFO
	.align		4
.L_253:
        /*0028*/ 	.byte	0x04, 0x17
        /*002a*/ 	.short	(.L_255 - .L_254)
.L_254:
        /*002c*/ 	.word	0x00000000
        /*0030*/ 	.short	0x0003
        /*0032*/ 	.short	0x0018
        /*0034*/ 	.byte	0x00, 0xf0, 0x11, 0x00


	//----- nvinfo : EIATTR_KPARAM_INFO
	.align		4
.L_255:
        /*0038*/ 	.byte	0x04, 0x17
        /*003a*/ 	.short	(.L_257 - .L_256)
.L_256:
        /*003c*/ 	.word	0x00000000
        /*0040*/ 	.short	0x0002
        /*0042*/ 	.short	0x0010
        /*0044*/ 	.byte	0x00, 0xf5, 0x21, 0x00


	//----- nvinfo : EIATTR_KPARAM_INFO
	.align		4
.L_257:
        /*0048*/ 	.byte	0x04, 0x17
        /*004a*/ 	.short	(.L_259 - .L_258)
.L_258:
        /*004c*/ 	.word	0x00000000
        /*0050*/ 	.short	0x0001
        /*0052*/ 	.short	0x0008
        /*0054*/ 	.byte	0x00, 0xf5, 0x21, 0x00


	//----- nvinfo : EIATTR_KPARAM_INFO
	.align		4
.L_259:
        /*0058*/ 	.byte	0x04, 0x17
        /*005a*/ 	.short	(.L_261 - .L_260)
.L_260:
        /*005c*/ 	.word	0x00000000
        /*0060*/ 	.short	0x0000
        /*0062*/ 	.short	0x0000
        /*0064*/ 	.byte	0x00, 0xf5, 0x21, 0x00


	//----- nvinfo : EIATTR_SPARSE_MMA_MASK
	.align		4
.L_261:
        /*0068*/ 	.byte	0x03, 0x50
        /*006a*/ 	.short	0x0000


	//----- nvinfo : EIATTR_MAXREG_COUNT
	.align		4
        /*006c*/ 	.byte	0x03, 0x1b
        /*006e*/ 	.short	0x00ff


	//----- nvinfo : EIATTR_MERCURY_ISA_VERSION
	.align		4
        /*0070*/ 	.byte	0x03, 0x5f
        /*0072*/ 	.short	0x0101


	//----- nvinfo : EIATTR_VRC_CTA_INIT_COUNT
	.align		4
        /*0074*/ 	.byte	0x02, 0x4a
	.zero		1
	.zero		1


	//----- nvinfo : EIATTR_EXIT_INSTR_OFFSETS
	.align		4
        /*0078*/ 	.byte	0x04, 0x1c
        /*007a*/ 	.short	(.L_263 - .L_262)


	//   ....[0]....
.L_262:
        /*007c*/ 	.word	0x00000470


	//   ....[1]....
        /*0080*/ 	.word	0x00000680


	//----- nvinfo : EIATTR_CRS_STACK_SIZE
	.align		4
.L_263:
        /*0084*/ 	.byte	0x04, 0x1e
        /*0086*/ 	.short	(.L_265 - .L_264)
.L_264:
        /*0088*/ 	.word	0x00000000


	//----- nvinfo : EIATTR_CBANK_PARAM_SIZE
	.align		4
.L_265:
        /*008c*/ 	.byte	0x03, 0x19
        /*008e*/ 	.short	0x0030


	//----- nvinfo : EIATTR_PARAM_CBANK
	.align		4
        /*0090*/ 	.byte	0x04, 0x0a
        /*0092*/ 	.short	(.L_267 - .L_266)
	.align		4
.L_266:
        /*0094*/ 	.word	index@(.nv.constant0.mul_i64)
        /*0098*/ 	.short	0x0380
        /*009a*/ 	.short	0x0030


	//----- nvinfo : EIATTR_SW_WAR
	.align		4
.L_267:
        /*009c*/ 	.byte	0x04, 0x36
        /*009e*/ 	.short	(.L_269 - .L_268)
.L_268:
        /*00a0*/ 	.word	0x00000008
.L_269:


//--------------------- .nv.info.mul_i32          --------------------------
	.section	.nv.info.mul_i32,"",@"SHT_CUDA_INFO"
	.sectionflags	@""
	.align	4


	//----- nvinfo : EIATTR_CUDA_API_VERSION
	.align		4
        /*0000*/ 	.byte	0x04, 0x37
        /*0002*/ 	.short	(.L_271 - .L_270)
.L_270:
        /*0004*/ 	.word	0x00000082


	//----- nvinfo : EIATTR_KPARAM_INFO
	.align		4
.L_271:
        /*0008*/ 	.byte	0x04, 0x17
        /*000a*/ 	.short	(.L_273 - .L_272)
.L_272:
        /*000c*/ 	.word	0x00000000
        /*0010*/ 	.short	0x0005
        /*0012*/ 	.short	0x0028
        /*0014*/ 	.byte	0x00, 0xf5, 0x21, 0x00


	//----- nvinfo : EIATTR_KPARAM_INFO
	.align		4
.L_273:
        /*0018*/ 	.byte	0x04, 0x17
        /*001a*/ 	.short	(.L_275 - .L_274)
.L_274:
        /*001c*/ 	.word	0x00000000
        /*0020*/ 	.short	0x0004
        /*0022*/ 	.short	0x0020
        /*0024*/ 	.byte	0x00, 0xf5, 0x21, 0x00


	//----- nvinfo : EIATTR_KPARAM_INFO
	.align		4
.L_275:
        /*0028*/ 	.byte	0x04, 0x17
        /*002a*/ 	.short	(.L_277 - .L_276)
.L_276:
        /*002c*/ 	.word	0x00000000
        /*0030*/ 	.short	0x0003
        /*0032*/ 	.short	0x0018
        /*0034*/ 	.byte	0x00, 0xf0, 0x11, 0x00


	//----- nvinfo : EIATTR_KPARAM_INFO
	.align		4
.L_277:
        /*0038*/ 	.byte	0x04, 0x17
        /*003a*/ 	.short	(.L_279 - .L_278)
.L_278:
        /*003c*/ 	.word	0x00000000
        /*0040*/ 	.short	0x0002
        /*0042*/ 	.short	0x0010
        /*0044*/ 	.byte	0x00, 0xf5, 0x21, 0x00


	//----- nvinfo : EIATTR_KPARAM_INFO
	.align		4
.L_279:
        /*0048*/ 	.byte	0x04, 0x17
        /*004a*/ 	.short	(.L_281 - .L_280)
.L_280:
        /*004c*/ 	.word	0x00000000
        /*0050*/ 	.short	0x0001
        /*0052*/ 	.short	0x0008
        /*0054*/ 	.byte	0x00, 0xf5, 0x21, 0x00


	//----- nvinfo : EIATTR_KPARAM_INFO
	.align		4
.L_281:
        /*0058*/ 	.byte	0x04, 0x17
        /*005a*/ 	.short	(.L_283 - .L_282)
.L_282:
        /*005c*/ 	.word	0x00000000
        /*0060*/ 	.short	0x0000
        /*0062*/ 	.short	0x0000
        /*0064*/ 	.byte	0x00, 0xf5, 0x21, 0x00


	//----- nvinfo : EIATTR_SPARSE_MMA_MASK
	.align		4
.L_283:
        /*0068*/ 	.byte	0x03, 0x50
        /*006a*/ 	.short	0x0000


	//----- nvinfo : EIATTR_MAXREG_COUNT
	.align		4
        /*006c*/ 	.byte	0x03, 0x1b
        /*006e*/ 	.short	0x00ff


	//----- nvinfo : EIATTR_MERCURY_ISA_VERSION
	.align		4
        /*0070*/ 	.byte	0x03, 0x5f
        /*0072*/ 	.short	0x0101


	//----- nvinfo : EIATTR_VRC_CTA_INIT_COUNT
	.align		4
        /*0074*/ 	.byte	0x02, 0x4a
	.zero		1
	.zero		1


	//----- nvinfo : EIATTR_EXIT_INSTR_OFFSETS
	.align		4
        /*0078*/ 	.byte	0x04, 0x1c
        /*007a*/ 	.short	(.L_285 - .L_284)


	//   ....[0]....
.L_284:
        /*007c*/ 	.word	0x00000440


	//   ....[1]....
        /*0080*/ 	.word	0x00000620


	//----- nvinfo : EIATTR_CRS_STACK_SIZE
	.align		4
.L_285:
        /*0084*/ 	.byte	0x04, 0x1e
        /*0086*/ 	.short	(.L_287 - .L_286)
.L_286:
        /*0088*/ 	.word	0x00000000


	//----- nvinfo : EIATTR_CBANK_PARAM_SIZE
	.align		4
.L_287:
        /*008c*/ 	.byte	0x03, 0x19
        /*008e*/ 	.short	0x0030


	//----- nvinfo : EIATTR_PARAM_CBANK
	.align		4
        /*0090*/ 	.byte	0x04, 0x0a
        /*0092*/ 	.short	(.L_289 - .L_288)
	.align		4
.L_288:
        /*0094*/ 	.word	index@(.nv.constant0.mul_i32)
        /*0098*/ 	.short	0x0380
        /*009a*/ 	.short	0x0030


	//----- nvinfo : EIATTR_SW_WAR
	.align		4
.L_289:
        /*009c*/ 	.byte	0x04, 0x36
        /*009e*/ 	.short	(.L_291 - .L_290)
.L_290:
        /*00a0*/ 	.word	0x00000008
.L_291:


//--------------------- .nv.info.mul_f64          --------------------------
	.section	.nv.info.mul_f64,"",@"SHT_CUDA_INFO"
	.sectionflags	@""
	.align	4


	//----- nvinfo : EIATTR_CUDA_API_VERSION
	.align		4
        /*0000*/ 	.byte	0x04, 0x37
        /*0002*/ 	.short	(.L_293 - .L_292)
.L_292:
        /*0004*/ 	.word	0x00000082


	//----- nvinfo : EIATTR_KPARAM_INFO
	.align		4
.L_293:
        /*0008*/ 	.byte	0x04, 0x17
        /*000a*/ 	.short	(.L_295 - .L_294)
.L_294:
        /*000c*/ 	.word	0x00000000
        /*0010*/ 	.short	0x0005
        /*0012*/ 	.short	0x0028
        /*0014*/ 	.byte	0x00, 0xf5, 0x21, 0x00


	//----- nvinfo : EIATTR_KPARAM_INFO
	.align		4
.L_295:
        /*0018*/ 	.byte	0x04, 0x17
        /*001a*/ 	.short	(.L_297 - .L_296)
.L_296:
        /*001c*/ 	.word	0x00000000
        /*0020*/ 	.short	0x0004
        /*0022*/ 	.short	0x0020
        /*0024*/ 	.byte	0x00, 0xf5, 0x21, 0x00


	//----- nvinfo : EIATTR_KPARAM_INFO
	.align		4
.L_297:
        /*0028*/ 	.byte	0x04, 0x17
        /*002a*/ 	.short	(.L_299 - .L_298)
.L_298:
        /*002c*/ 	.word	0x00000000
        /*0030*/ 	.short	0x0003
        /*0032*/ 	.short	0x0018
        /*0034*/ 	.byte	0x00, 0xf0, 0x11, 0x00


	//----- nvinfo : EIATTR_KPARAM_INFO
	.align		4
.L_299:
        /*0038*/ 	.byte	0x04, 0x17
        /*003a*/ 	.short	(.L_301 - .L_300)
.L_300:
        /*003c*/ 	.word	0x00000000
        /*0040*/ 	.short	0x0002
        /*0042*/ 	.short	0x0010
        /*0044*/ 	.byte	0x00, 0xf5, 0x21, 0x00


	//----- nvinfo : EIATTR_KPARAM_INFO
	.align		4
.L_301:
        /*0048*/ 	.byte	0x04, 0x17
        /*004a*/ 	.short	(.L_303 - .L_302)
.L_302:
        /*004c*/ 	.word	0x00000000
        /*0050*/ 	.short	0x0001
        /*0052*/ 	.short	0x0008
        /*0054*/ 	.byte	0x00, 0xf5, 0x21, 0x00


	//----- nvinfo : EIATTR_KPARAM_INFO
	.align		4
.L_303:
        /*0058*/ 	.byte	0x04, 0x17
        /*005a*/ 	.short	(.L_305 - .L_304)
.L_304:
        /*005c*/ 	.word	0x00000000
        /*0060*/ 	.short	0x0000
        /*0062*/ 	.short	0x0000
        /*0064*/ 	.byte	0x00, 0xf5, 0x21, 0x00


	//----- nvinfo : EIATTR_SPARSE_MMA_MASK
	.align		4
.L_305:
        /*0068*/ 	.byte	0x03, 0x50
        /*006a*/ 	.short	0x0000


	//----- nvinfo : EIATTR_MAXREG_COUNT
	.align		4
        /*006c*/ 	.byte	0x03, 0x1b
        /*006e*/ 	.short	0x00ff


	//----- nvinfo : EIATTR_MERCURY_ISA_VERSION
	.align		4
        /*0070*/ 	.byte	0x03, 0x5f
        /*0072*/ 	.short	0x0101


	//----- nvinfo : EIATTR_VRC_CTA_INIT_COUNT
	.align		4
        /*0074*/ 	.byte	0x02, 0x4a
	.zero		1
	.zero		1


	//----- nvinfo : EIATTR_EXIT_INSTR_OFFSETS
	.align		4
        /*0078*/ 	.byte	0x04, 0x1c
        /*007a*/ 	.short	(.L_307 - .L_306)


	//   ....[0]....
.L_306:
        /*007c*/ 	.word	0x00000440


	//   ....[1]....
        /*0080*/ 	.word	0x00000620


	//----- nvinfo : EIATTR_CRS_STACK_SIZE
	.align		4
.L_307:
        /*0084*/ 	.byte	0x04, 0x1e
        /*0086*/ 	.short	(.L_309 - .L_308)
.L_308:
        /*0088*/ 	.word	0x00000000


	//----- nvinfo : EIATTR_CBANK_PARAM_SIZE
	.align		4
.L_309:
        /*008c*/ 	.byte	0x03, 0x19
        /*008e*/ 	.short	0x0030


	//----- nvinfo : EIATTR_PARAM_CBANK
	.align		4
        /*0090*/ 	.byte	0x04, 0x0a
        /*0092*/ 	.short	(.L_311 - .L_310)
	.align		4
.L_310:
        /*0094*/ 	.word	index@(.nv.constant0.mul_f64)
        /*0098*/ 	.short	0x0380
        /*009a*/ 	.short	0x0030


	//----- nvinfo : EIATTR_SW_WAR
	.align		4
.L_311:
        /*009c*/ 	.byte	0x04, 0x36
        /*009e*/ 	.short	(.L_313 - .L_312)
.L_312:
        /*00a0*/ 	.word	0x00000008
.L_313:


//--------------------- .nv.info.mul_f32          --------------------------
	.section	.nv.info.mul_f32,"",@"SHT_CUDA_INFO"
	.sectionflags	@""
	.align	4


	//----- nvinfo : EIATTR_CUDA_API_VERSION
	.align		4
        /*0000*/ 	.byte	0x04, 0x37
        /*0002*/ 	.short	(.L_315 - .L_314)
.L_314:
        /*0004*/ 	.word	0x00000082


	//----- nvinfo : EIATTR_KPARAM_INFO
	.align		4
.L_315:
        /*0008*/ 	.byte	0x04, 0x17
        /*000a*/ 	.short	(.L_317 - .L_316)
.L_316:
        /*000c*/ 	.word	0x00000000
        /*0010*/ 	.short	0x0005
        /*0012*/ 	.short	0x0028
        /*0014*/ 	.byte	0x00, 0xf5, 0x21, 0x00


	//----- nvinfo : EIATTR_KPARAM_INFO
	.align		4
.L_317:
        /*0018*/ 	.byte	0x04, 0x17
        /*001a*/ 	.short	(.L_319 - .L_318)
.L_318:
        /*001c*/ 	.word	0x00000000
        /*0020*/ 	.short	0x0004
        /*0022*/ 	.short	0x0020
        /*0024*/ 	.byte	0x00, 0xf5, 0x21, 0x00


	//----- nvinfo : EIATTR_KPARAM_INFO
	.align		4
.L_319:
        /*0028*/ 	.byte	0x04, 0x17
        /*002a*/ 	.short	(.L_321 - .L_320)
.L_320:
        /*002c*/ 	.word	0x00000000
        /*0030*/ 	.short	0x0003
        /*0032*/ 	.short	0x0018
        /*0034*/ 	.byte	0x00, 0xf0, 0x11, 0x00


	//----- nvinfo : EIATTR_KPARAM_INFO
	.align		4
.L_321:
        /*0038*/ 	.byte	0x04, 0x17
        /*003a*/ 	.short	(.L_323 - .L_322)
.L_322:
        /*003c*/ 	.word	0x00000000
        /*0040*/ 	.short	0x0002
        /*0042*/ 	.short	0x0010
        /*0044*/ 	.byte	0x00, 0xf5, 0x21, 0x00


	//----- nvinfo : EIATTR_KPARAM_INFO
	.align		4
.L_323:
        /*0048*/ 	.byte	0x04, 0x17
        /*004a*/ 	.short	(.L_325 - .L_324)
.L_324:
        /*004c*/ 	.word	0x00000000
        /*0050*/ 	.short	0x0001
        /*0052*/ 	.short	0x0008
        /*0054*/ 	.byte	0x00, 0xf5, 0x21, 0x00


	//----- nvinfo : EIATTR_KPARAM_INFO
	.align		4
.L_325:
        /*0058*/ 	.byte	0x04, 0x17
        /*005a*/ 	.short	(.L_327 - .L_326)
.L_326:
        /*005c*/ 	.word	0x00000000
        /*0060*/ 	.short	0x0000
        /*0062*/ 	.short	0x0000
        /*0064*/ 	.byte	0x00, 0xf5, 0x21, 0x00


	//----- nvinfo : EIATTR_SPARSE_MMA_MASK
	.align		4
.L_327:
        /*0068*/ 	.byte	0x03, 0x50
        /*006a*/ 	.short	0x0000


	//----- nvinfo : EIATTR_MAXREG_COUNT
	.align		4
        /*006c*/ 	.byte	0x03, 0x1b
        /*006e*/ 	.short	0x00ff


	//----- nvinfo : EIATTR_MERCURY_ISA_VERSION
	.align		4
        /*0070*/ 	.byte	0x03, 0x5f
        /*0072*/ 	.short	0x0101


	//----- nvinfo : EIATTR_VRC_CTA_INIT_COUNT
	.align		4
        /*0074*/ 	.byte	0x02, 0x4a
	.zero		1
	.zero		1


	//----- nvinfo : EIATTR_EXIT_INSTR_OFFSETS
	.align		4
        /*0078*/ 	.byte	0x04, 0x1c
        /*007a*/ 	.short	(.L_329 - .L_328)


	//   ....[0]....
.L_328:
        /*007c*/ 	.word	0x00000440


	//   ....[1]....
        /*0080*/ 	.word	0x00000620


	//----- nvinfo : EIATTR_CRS_STACK_SIZE
	.align		4
.L_329:
        /*0084*/ 	.byte	0x04, 0x1e
        /*0086*/ 	.short	(.L_331 - .L_330)
.L_330:
        /*0088*/ 	.word	0x00000000


	//----- nvinfo : EIATTR_CBANK_PARAM_SIZE
	.align		4
.L_331:
        /*008c*/ 	.byte	0x03, 0x19
        /*008e*/ 	.short	0x0030


	//----- nvinfo : EIATTR_PARAM_CBANK
	.align		4
        /*0090*/ 	.byte	0x04, 0x0a
        /*0092*/ 	.short	(.L_333 - .L_332)
	.align		4
.L_332:
        /*0094*/ 	.word	index@(.nv.constant0.mul_f32)
        /*0098*/ 	.short	0x0380
        /*009a*/ 	.short	0x0030


	//----- nvinfo : EIATTR_SW_WAR
	.align		4
.L_333:
        /*009c*/ 	.byte	0x04, 0x36
        /*009e*/ 	.short	(.L_335 - .L_334)
.L_334:
        /*00a0*/ 	.word	0x00000008
.L_335:


//--------------------- .nv.info.sub_i64          --------------------------
	.section	.nv.info.sub_i64,"",@"SHT_CUDA_INFO"
	.sectionflags	@""
	.align	4


	//----- nvinfo : EIATTR_CUDA_API_VERSION
	.align		4
        /*0000*/ 	.byte	0x04, 0x37
        /*0002*/ 	.short	(.L_337 - .L_336)
.L_336:
        /*0004*/ 	.word	0x00000082


	//----- nvinfo : EIATTR_KPARAM_INFO
	.align		4
.L_337:
        /*0008*/ 	.byte	0x04, 0x17
        /*000a*/ 	.short	(.L_339 - .L_338)
.L_338:
        /*000c*/ 	.word	0x00000000
        /*0010*/ 	.short	0x0005
        /*0012*/ 	.short	0x0028
        /*0014*/ 	.byte	0x00, 0xf5, 0x21, 0x00


	//----- nvinfo : EIATTR_KPARAM_INFO
	.align		4
.L_339:
        /*0018*/ 	.byte	0x04, 0x17
        /*001a*/ 	.short	(.L_341 - .L_340)
.L_340:
        /*001c*/ 	.word	0x00000000
        /*0020*/ 	.short	0x0004
        /*0022*/ 	.short	0x0020
        /*0024*/ 	.byte	0x00, 0xf5, 0x21, 0x00


	//----- nvinfo : EIATTR_KPARAM_INFO
	.align		4
.L_341:
        /*0028*/ 	.byte	0x04, 0x17
        /*002a*/ 	.short	(.L_343 - .L_342)
.L_342:
        /*002c*/ 	.word	0x00000000
        /*0030*/ 	.short	0x0003
        /*0032*/ 	.short	0x0018
        /*0034*/ 	.byte	0x00, 0xf0, 0x11, 0x00


	//----- nvinfo : EIATTR_KPARAM_INFO
	.align		4
.L_343:
        /*0038*/ 	.byte	0x04, 0x17
        /*003a*/ 	.short	(.L_345 - .L_344)
.L_344:
        /*003c*/ 	.word	0x00000000
        /*0040*/ 	.short	0x0002
        /*0042*/ 	.short	0x0010
        /*0044*/ 	.byte	0x00, 0xf5, 0x21, 0x00


	//----- nvinfo : EIATTR_KPARAM_INFO
	.align		4
.L_345:
        /*0048*/ 	.byte	0x04, 0x17
        /*004a*/ 	.short	(.L_347 - .L_346)
.L_346:
        /*004c*/ 	.word	0x00000000
        /*0050*/ 	.short	0x0001
        /*0052*/ 	.short	0x0008
        /*0054*/ 	.byte	0x00, 0xf5, 0x21, 0x00


	//----- nvinfo : EIATTR_KPARAM_INFO
	.align		4
.L_347:
        /*0058*/ 	.byte	0x04, 0x17
        /*005a*/ 	.short	(.L_349 - .L_348)
.L_348:
        /*005c*/ 	.word	0x00000000
        /*0060*/ 	.short	0x0000
        /*0062*/ 	.short	0x0000
        /*0064*/ 	.byte	0x00, 0xf5, 0x21, 0x00


	//----- nvinfo : EIATTR_SPARSE_MMA_MASK
	.align		4
.L_349:
        /*0068*/ 	.byte	0x03, 0x50
        /*006a*/ 	.short	0x0000


	//----- nvinfo : EIATTR_MAXREG_COUNT
	.align		4
        /*006c*/ 	.byte	0x03, 0x1b
        /*006e*/ 	.short	0x00ff


	//----- nvinfo : EIATTR_MERCURY_ISA_VERSION
	.align		4
        /*0070*/ 	.byte	0x03, 0x5f
        /*0072*/ 	.short	0x0101


	//----- nvinfo : EIATTR_VRC_CTA_INIT_COUNT
	.align		4
        /*0074*/ 	.byte	0x02, 0x4a
	.zero		1
	.zero		1


	//----- nvinfo : EIATTR_EXIT_INSTR_OFFSETS
	.align		4
        /*0078*/ 	.byte	0x04, 0x1c
        /*007a*/ 	.short	(.L_351 - .L_350)


	//   ....[0]....
.L_350:
        /*007c*/ 	.word	0x00000450


	//   ....[1]....
        /*0080*/ 	.word	0x00000640


	//----- nvinfo : EIATTR_CRS_STACK_SIZE
	.align		4
.L_351:
        /*0084*/ 	.byte	0x04, 0x1e
        /*0086*/ 	.short	(.L_353 - .L_352)
.L_352:
        /*0088*/ 	.word	0x00000000


	//----- nvinfo : EIATTR_CBANK_PARAM_SIZE
	.align		4
.L_353:
        /*008c*/ 	.byte	0x03, 0x19
        /*008e*/ 	.short	0x0030


	//----- nvinfo : EIATTR_PARAM_CBANK
	.align		4
        /*0090*/ 	.byte	0x04, 0x0a
        /*0092*/ 	.short	(.L_355 - .L_354)
	.align		4
.L_354:
        /*0094*/ 	.word	index@(.nv.constant0.sub_i64)
        /*0098*/ 	.short	0x0380
        /*009a*/ 	.short	0x0030


	//----- nvinfo : EIATTR_SW_WAR
	.align		4
.L_355:
        /*009c*/ 	.byte	0x04, 0x36
        /*009e*/ 	.short	(.L_357 - .L_356)
.L_356:
        /*00a0*/ 	.word	0x00000008
.L_357:


//--------------------- .nv.info.sub_i32          --------------------------
	.section	.nv.info.sub_i32,"",@"SHT_CUDA_INFO"
	.sectionflags	@""
	.align	4


	//----- nvinfo : EIATTR_CUDA_API_VERSION
	.align		4
        /*0000*/ 	.byte	0x04, 0x37
        /*0002*/ 	.short	(.L_359 - .L_358)
.L_358:
        /*0004*/ 	.word	0x00000082


	//----- nvinfo : EIATTR_KPARAM_INFO
	.align		4
.L_359:
        /*0008*/ 	.byte	0x04, 0x17
        /*000a*/ 	.short	(.L_361 - .L_360)
.L_360:
        /*000c*/ 	.word	0x00000000
        /*0010*/ 	.short	0x0005
        /*0012*/ 	.short	0x0028
        /*0014*/ 	.byte	0x00, 0xf5, 0x21, 0x00


	//----- nvinfo : EIATTR_KPARAM_INFO
	.align		4
.L_361:
        /*0018*/ 	.byte	0x04, 0x17
        /*001a*/ 	.short	(.L_363 - .L_362)
.L_362:
        /*001c*/ 	.word	0x00000000
        /*0020*/ 	.short	0x0004
        /*0022*/ 	.short	0x0020
        /*0024*/ 	.byte	0x00, 0xf5, 0x21, 0x00


	//----- nvinfo : EIATTR_KPARAM_INFO
	.align		4
.L_363:
        /*0028*/ 	.byte	0x04, 0x17
        /*002a*/ 	.short	(.L_365 - .L_364)
.L_364:
        /*002c*/ 	.word	0x00000000
        /*0030*/ 	.short	0x0003
        /*0032*/ 	.short	0x0018
        /*0034*/ 	.byte	0x00, 0xf0, 0x11, 0x00


	//----- nvinfo : EIATTR_KPARAM_INFO
	.align		4
.L_365:
        /*0038*/ 	.byte	0x04, 0x17
        /*003a*/ 	.short	(.L_367 - .L_366)
.L_366:
        /*003c*/ 	.word	0x00000000
        /*0040*/ 	.short	0x0002
        /*0042*/ 	.short	0x0010
        /*0044*/ 	.byte	0x00, 0xf5, 0x21, 0x00


	//----- nvinfo : EIATTR_KPARAM_INFO
	.align		4
.L_367:
        /*0048*/ 	.byte	0x04, 0x17
        /*004a*/ 	.short	(.L_369 - .L_368)
.L_368:
        /*004c*/ 	.word	0x00000000
        /*0050*/ 	.short	0x0001
        /*0052*/ 	.short	0x0008
        /*0054*/ 	.byte	0x00, 0xf5, 0x21, 0x00


	//----- nvinfo : EIATTR_KPARAM_INFO
	.align		4
.L_369:
        /*0058*/ 	.byte	0x04, 0x17
        /*005a*/ 	.short	(.L_371 - .L_370)
.L_370:
        /*005c*/ 	.word	0x00000000
        /*0060*/ 	.short	0x0000
        /*0062*/ 	.short	0x0000
        /*0064*/ 	.byte	0x00, 0xf5, 0x21, 0x00


	//----- nvinfo : EIATTR_SPARSE_MMA_MASK
	.align		4
.L_371:
        /*0068*/ 	.byte	0x03, 0x50
        /*006a*/ 	.short	0x0000


	//----- nvinfo : EIATTR_MAXREG_COUNT
	.align		4
        /*006c*/ 	.byte	0x03, 0x1b
        /*006e*/ 	.short	0x00ff


	//----- nvinfo : EIATTR_MERCURY_ISA_VERSION
	.align		4
        /*0070*/ 	.byte	0x03, 0x5f
        /*0072*/ 	.short	0x0101


	//----- nvinfo : EIATTR_VRC_CTA_INIT_COUNT
	.align		4
        /*0074*/ 	.byte	0x02, 0x4a
	.zero		1
	.zero		1


	//----- nvinfo : EIATTR_EXIT_INSTR_OFFSETS
	.align		4
        /*0078*/ 	.byte	0x04, 0x1c
        /*007a*/ 	.short	(.L_373 - .L_372)


	//   ....[0]....
.L_372:
        /*007c*/ 	.word	0x00000440


	//   ....[1]....
        /*0080*/ 	.word	0x00000620


	//----- nvinfo : EIATTR_CRS_STACK_SIZE
	.align		4
.L_373:
        /*0084*/ 	.byte	0x04, 0x1e
        /*0086*/ 	.short	(.L_375 - .L_374)
.L_374:
        /*0088*/ 	.word	0x00000000


	//----- nvinfo : EIATTR_CBANK_PARAM_SIZE
	.align		4
.L_375:
        /*008c*/ 	.byte	0x03, 0x19
        /*008e*/ 	.short	0x0030


	//----- nvinfo : EIATTR_PARAM_CBANK
	.align		4
        /*0090*/ 	.byte	0x04, 0x0a
        /*0092*/ 	.short	(.L_377 - .L_376)
	.align		4
.L_376:
        /*0094*/ 	.word	index@(.nv.constant0.sub_i32)
        /*0098*/ 	.short	0x0380
        /*009a*/ 	.short	0x0030


	//----- nvinfo : EIATTR_SW_WAR
	.align		4
.L_377:
        /*009c*/ 	.byte	0x04, 0x36
        /*009e*/ 	.short	(.L_379 - .L_378)
.L_378:
        /*00a0*/ 	.word	0x00000008
.L_379:


//--------------------- .nv.info.sub_f64          --------------------------
	.section	.nv.info.sub_f64,"",@"SHT_CUDA_INFO"
	.sectionflags	@""
	.align	4


	//----- nvinfo : EIATTR_CUDA_API_VERSION
	.align		4
        /*0000*/ 	.byte	0x04, 0x37
        /*0002*/ 	.short	(.L_381 - .L_380)
.L_380:
        /*0004*/ 	.word	0x00000082


	//----- nvinfo : EIATTR_KPARAM_INFO
	.align		4
.L_381:
        /*0008*/ 	.byte	0x04, 0x17
        /*000a*/ 	.short	(.L_383 - .L_382)
.L_382:
        /*000c*/ 	.word	0x00000000
        /*0010*/ 	.short	0x0005
        /*0012*/ 	.short	0x0028
        /*0014*/ 	.byte	0x00, 0xf5, 0x21, 0x00


	//----- nvinfo : EIATTR_KPARAM_INFO
	.align		4
.L_383:
        /*0018*/ 	.byte	0x04, 0x17
        /*001a*/ 	.short	(.L_385 - .L_384)
.L_384:
        /*001c*/ 	.word	0x00000000
        /*0020*/ 	.short	0x0004
        /*0022*/ 	.short	0x0020
        /*0024*/ 	.byte	0x00, 0xf5, 0x21, 0x00


	//----- nvinfo : EIATTR_KPARAM_INFO
	.align		4
.L_385:
        /*0028*/ 	.byte	0x04, 0x17
        /*002a*/ 	.short	(.L_387 - .L_386)
.L_386:
        /*002c*/ 	.word	0x00000000
        /*0030*/ 	.short	0x0003
        /*0032*/ 	.short	0x0018
        /*0034*/ 	.byte	0x00, 0xf0, 0x11, 0x00


	//----- nvinfo : EIATTR_KPARAM_INFO
	.align		4
.L_387:
        /*0038*/ 	.byte	0x04, 0x17
        /*003a*/ 	.short	(.L_389 - .L_388)
.L_388:
        /*003c*/ 	.word	0x00000000
        /*0040*/ 	.short	0x0002
        /*0042*/ 	.short	0x0010
        /*0044*/ 	.byte	0x00, 0xf5, 0x21, 0x00


	//----- nvinfo : EIATTR_KPARAM_INFO
	.align		4
.L_389:
        /*0048*/ 	.byte	0x04, 0x17
        /*004a*/ 	.short	(.L_391 - .L_390)
.L_390:
        /*004c*/ 	.word	0x00000000
        /*0050*/ 	.short	0x0001
        /*0052*/ 	.short	0x0008
        /*0054*/ 	.byte	0x00, 0xf5, 0x21, 0x00


	//----- nvinfo : EIATTR_KPARAM_INFO
	.align		4
.L_391:
        /*0058*/ 	.byte	0x04, 0x17
        /*005a*/ 	.short	(.L_393 - .L_392)
.L_392:
        /*005c*/ 	.word	0x00000000
        /*0060*/ 	.short	0x0000
        /*0062*/ 	.short	0x0000
        /*0064*/ 	.byte	0x00, 0xf5, 0x21, 0x00


	//----- nvinfo : EIATTR_SPARSE_MMA_MASK
	.align		4
.L_393:
        /*0068*/ 	.byte	0x03, 0x50
        /*006a*/ 	.short	0x0000


	//----- nvinfo : EIATTR_MAXREG_COUNT
	.align		4
        /*006c*/ 	.byte	0x03, 0x1b
        /*006e*/ 	.short	0x00ff


	//----- nvinfo : EIATTR_MERCURY_ISA_VERSION
	.align		4
        /*0070*/ 	.byte	0x03, 0x5f
        /*0072*/ 	.short	0x0101


	//----- nvinfo : EIATTR_VRC_CTA_INIT_COUNT
	.align		4
        /*0074*/ 	.byte	0x02, 0x4a
	.zero		1
	.zero		1


	//----- nvinfo : EIATTR_EXIT_INSTR_OFFSETS
	.align		4
        /*0078*/ 	.byte	0x04, 0x1c
        /*007a*/ 	.short	(.L_395 - .L_394)


	//   ....[0]....
.L_394:
        /*007c*/ 	.word	0x00000440


	//   ....[1]....
        /*0080*/ 	.word	0x00000620


	//----- nvinfo : EIATTR_CRS_STACK_SIZE
	.align		4
.L_395:
        /*0084*/ 	.byte	0x04, 0x1e
        /*0086*/ 	.short	(.L_397 - .L_396)
.L_396:
        /*0088*/ 	.word	0x00000000


	//----- nvinfo : EIATTR_CBANK_PARAM_SIZE
	.align		4
.L_397:
        /*008c*/ 	.byte	0x03, 0x19
        /*008e*/ 	.short	0x0030


	//----- nvinfo : EIATTR_PARAM_CBANK
	.align		4
        /*0090*/ 	.byte	0x04, 0x0a
        /*0092*/ 	.short	(.L_399 - .L_398)
	.align		4
.L_398:
        /*0094*/ 	.word	index@(.nv.constant0.sub_f64)
        /*0098*/ 	.short	0x0380
        /*009a*/ 	.short	0x0030


	//----- nvinfo : EIATTR_SW_WAR
	.align		4
.L_399:
        /*009c*/ 	.byte	0x04, 0x36
        /*009e*/ 	.short	(.L_401 - .L_400)
.L_400:
        /*00a0*/ 	.word	0x00000008
.L_401:


//--------------------- .nv.info.sub_f32          --------------------------
	.section	.nv.info.sub_f32,"",@"SHT_CUDA_INFO"
	.sectionflags	@""
	.align	4


	//----- nvinfo : EIATTR_CUDA_API_VERSION
	.align		4
        /*0000*/ 	.byte	0x04, 0x37
        /*0002*/ 	.short	(.L_403 - .L_402)
.L_402:
        /*0004*/ 	.word	0x00000082


	//----- nvinfo : EIATTR_KPARAM_INFO
	.align		4
.L_403:
        /*0008*/ 	.byte	0x04, 0x17
        /*000a*/ 	.short	(.L_405 - .L_404)
.L_404:
        /*000c*/ 	.word	0x00000000
        /*0010*/ 	.short	0x0005
        /*0012*/ 	.short	0x0028
        /*0014*/ 	.byte	0x00, 0xf5, 0x21, 0x00


	//----- nvinfo : EIATTR_KPARAM_INFO
	.align		4
.L_405:
        /*0018*/ 	.byte	0x04, 0x17
        /*001a*/ 	.short	(.L_407 - .L_406)
.L_406:
        /*001c*/ 	.word	0x00000000
        /*0020*/ 	.short	0x0004
        /*0022*/ 	.short	0x0020
        /*0024*/ 	.byte	0x00, 0xf5, 0x21, 0x00


	//----- nvinfo : EIATTR_KPARAM_INFO
	.align		4
.L_407:
        /*0028*/ 	.byte	0x04, 0x17
        /*002a*/ 	.short	(.L_409 - .L_408)
.L_408:
        /*002c*/ 	.word	0x00000000
        /*0030*/ 	.short	0x0003
        /*0032*/ 	.short	0x0018
        /*0034*/ 	.byte	0x00, 0xf0, 0x11, 0x00


	//----- nvinfo : EIATTR_KPARAM_INFO
	.align		4
.L_409:
        /*0038*/ 	.byte	0x04, 0x17
        /*003a*/ 	.short	(.L_411 - .L_410)
.L_410:
        /*003c*/ 	.word	0x00000000
        /*0040*/ 	.short	0x0002
        /*0042*/ 	.short	0x0010
        /*0044*/ 	.byte	0x00, 0xf5, 0x21, 0x00


	//----- nvinfo : EIATTR_KPARAM_INFO
	.align		4
.L_411:
        /*0048*/ 	.byte	0x04, 0x17
        /*004a*/ 	.short	(.L_413 - .L_412)
.L_412:
        /*004c*/ 	.word	0x00000000
        /*0050*/ 	.short	0x0001
        /*0052*/ 	.short	0x0008
        /*0054*/ 	.byte	0x00, 0xf5, 0x21, 0x00


	//----- nvinfo : EIATTR_KPARAM_INFO
	.align		4
.L_413:
        /*0058*/ 	.byte	0x04, 0x17
        /*005a*/ 	.short	(.L_415 - .L_414)
.L_414:
        /*005c*/ 	.word	0x00000000
        /*0060*/ 	.short	0x0000
        /*0062*/ 	.short	0x0000
        /*0064*/ 	.byte	0x00, 0xf5, 0x21, 0x00


	//----- nvinfo : EIATTR_SPARSE_MMA_MASK
	.align		4
.L_415:
        /*0068*/ 	.byte	0x03, 0x50
        /*006a*/ 	.short	0x0000


	//----- nvinfo : EIATTR_MAXREG_COUNT
	.align		4
        /*006c*/ 	.byte	0x03, 0x1b
        /*006e*/ 	.short	0x00ff


	//----- nvinfo : EIATTR_MERCURY_ISA_VERSION
	.align		4
        /*0070*/ 	.byte	0x03, 0x5f
        /*0072*/ 	.short	0x0101


	//----- nvinfo : EIATTR_VRC_CTA_INIT_COUNT
	.align		4
        /*0074*/ 	.byte	0x02, 0x4a
	.zero		1
	.zero		1


	//----- nvinfo : EIATTR_EXIT_INSTR_OFFSETS
	.align		4
        /*0078*/ 	.byte	0x04, 0x1c
        /*007a*/ 	.short	(.L_417 - .L_416)


	//   ....[0]....
.L_416:
        /*007c*/ 	.word	0x00000440


	//   ....[1]....
        /*0080*/ 	.word	0x00000620


	//----- nvinfo : EIATTR_CRS_STACK_SIZE
	.align		4
.L_417:
        /*0084*/ 	.byte	0x04, 0x1e
        /*0086*/ 	.short	(.L_419 - .L_418)
.L_418:
        /*0088*/ 	.word	0x00000000


	//----- nvinfo : EIATTR_CBANK_PARAM_SIZE
	.align		4
.L_419:
        /*008c*/ 	.byte	0x03, 0x19
        /*008e*/ 	.short	0x0030


	//----- nvinfo : EIATTR_PARAM_CBANK
	.align		4
        /*0090*/ 	.byte	0x04, 0x0a
        /*0092*/ 	.short	(.L_421 - .L_420)
	.align		4
.L_420:
        /*0094*/ 	.word	index@(.nv.constant0.sub_f32)
        /*0098*/ 	.short	0x0380
        /*009a*/ 	.short	0x0030


	//----- nvinfo : EIATTR_SW_WAR
	.align		4
.L_421:
        /*009c*/ 	.byte	0x04, 0x36
        /*009e*/ 	.short	(.L_423 - .L_422)
.L_422:
        /*00a0*/ 	.word	0x00000008
.L_423:


//--------------------- .nv.info.add_i64          --------------------------
	.section	.nv.info.add_i64,"",@"SHT_CUDA_INFO"
	.sectionflags	@""
	.align	4


	//----- nvinfo : EIATTR_CUDA_API_VERSION
	.align		4
        /*0000*/ 	.byte	0x04, 0x37
        /*0002*/ 	.short	(.L_425 - .L_424)
.L_424:
        /*0004*/ 	.word	0x00000082


	//----- nvinfo : EIATTR_KPARAM_INFO
	.align		4
.L_425:
        /*0008*/ 	.byte	0x04, 0x17
        /*000a*/ 	.short	(.L_427 - .L_426)
.L_426:
        /*000c*/ 	.word	0x00000000
        /*0010*/ 	.short	0x0005
        /*0012*/ 	.short	0x0028
        /*0014*/ 	.byte	0x00, 0xf5, 0x21, 0x00


	//----- nvinfo : EIATTR_KPARAM_INFO
	.align		4
.L_427:
        /*0018*/ 	.byte	0x04, 0x17
        /*001a*/ 	.short	(.L_429 - .L_428)
.L_428:
        /*001c*/ 	.word	0x00000000
        /*0020*/ 	.short	0x0004
        /*0022*/ 	.short	0x0020
        /*0024*/ 	.byte	0x00, 0xf5, 0x21, 0x00


	//----- nvinfo : EIATTR_KPARAM_INFO
	.align		4
.L_429:
        /*0028*/ 	.byte	0x04, 0x17
        /*002a*/ 	.short	(.L_431 - .L_430)
.L_430:
        /*002c*/ 	.word	0x00000000
        /*0030*/ 	.short	0x0003
        /*0032*/ 	.short	0x0018
        /*0034*/ 	.byte	0x00, 0xf0, 0x11, 0x00


	//----- nvinfo : EIATTR_KPARAM_INFO
	.align		4
.L_431:
        /*0038*/ 	.byte	0x04, 0x17
        /*003a*/ 	.short	(.L_433 - .L_432)
.L_432:
        /*003c*/ 	.word	0x00000000
        /*0040*/ 	.short	0x0002
        /*0042*/ 	.short	0x0010
        /*0044*/ 	.byte	0x00, 0xf5, 0x21, 0x00


	//----- nvinfo : EIATTR_KPARAM_INFO
	.align		4
.L_433:
        /*0048*/ 	.byte	0x04, 0x17
        /*004a*/ 	.short	(.L_435 - .L_434)
.L_434:
        /*004c*/ 	.word	0x00000000
        /*0050*/ 	.short	0x0001
        /*0052*/ 	.short	0x0008
        /*0054*/ 	.byte	0x00, 0xf5, 0x21, 0x00


	//----- nvinfo : EIATTR_KPARAM_INFO
	.align		4
.L_435:
        /*0058*/ 	.byte	0x04, 0x17
        /*005a*/ 	.short	(.L_437 - .L_436)
.L_436:
        /*005c*/ 	.word	0x00000000
        /*0060*/ 	.short	0x0000
        /*0062*/ 	.short	0x0000
        /*0064*/ 	.byte	0x00, 0xf5, 0x21, 0x00


	//----- nvinfo : EIATTR_SPARSE_MMA_MASK
	.align		4
.L_437:
        /*0068*/ 	.byte	0x03, 0x50
        /*006a*/ 	.short	0x0000


	//----- nvinfo : EIATTR_MAXREG_COUNT
	.align		4
        /*006c*/ 	.byte	0x03, 0x1b
        /*006e*/ 	.short	0x00ff


	//----- nvinfo : EIATTR_MERCURY_ISA_VERSION
	.align		4
        /*0070*/ 	.byte	0x03, 0x5f
        /*0072*/ 	.short	0x0101


	//----- nvinfo : EIATTR_VRC_CTA_INIT_COUNT
	.align		4
        /*0074*/ 	.byte	0x02, 0x4a
	.zero		1
	.zero		1


	//----- nvinfo : EIATTR_EXIT_INSTR_OFFSETS
	.align		4
        /*0078*/ 	.byte	0x04, 0x1c
        /*007a*/ 	.short	(.L_439 - .L_438)


	//   ....[0]....
.L_438:
        /*007c*/ 	.word	0x00000450


	//   ....[1]....
        /*0080*/ 	.word	0x00000640


	//----- nvinfo : EIATTR_CRS_STACK_SIZE
	.align		4
.L_439:
        /*0084*/ 	.byte	0x04, 0x1e
        /*0086*/ 	.short	(.L_441 - .L_440)
.L_440:
        /*0088*/ 	.word	0x00000000


	//----- nvinfo : EIATTR_CBANK_PARAM_SIZE
	.align		4
.L_441:
        /*008c*/ 	.byte	0x03, 0x19
        /*008e*/ 	.short	0x0030


	//----- nvinfo : EIATTR_PARAM_CBANK
	.align		4
        /*0090*/ 	.byte	0x04, 0x0a
        /*0092*/ 	.short	(.L_443 - .L_442)
	.align		4
.L_442:
        /*0094*/ 	.word	index@(.nv.constant0.add_i64)
        /*0098*/ 	.short	0x0380
        /*009a*/ 	.short	0x0030


	//----- nvinfo : EIATTR_SW_WAR
	.align		4
.L_443:
        /*009c*/ 	.byte	0x04, 0x36
        /*009e*/ 	.short	(.L_445 - .L_444)
.L_444:
        /*00a0*/ 	.word	0x00000008
.L_445:


//--------------------- .nv.info.add_i32          --------------------------
	.section	.nv.info.add_i32,"",@"SHT_CUDA_INFO"
	.sectionflags	@""
	.align	4


	//----- nvinfo : EIATTR_CUDA_API_VERSION
	.align		4
        /*0000*/ 	.byte	0x04, 0x37
        /*0002*/ 	.short	(.L_447 - .L_446)
.L_446:
        /*0004*/ 	.word	0x00000082


	//----- nvinfo : EIATTR_KPARAM_INFO
	.align		4
.L_447:
        /*0008*/ 	.byte	0x04, 0x17
        /*000a*/ 	.short	(.L_449 - .L_448)
.L_448:
        /*000c*/ 	.word	0x00000000
        /*0010*/ 	.short	0x0005
        /*0012*/ 	.short	0x0028
        /*0014*/ 	.byte	0x00, 0xf5, 0x21, 0x00


	//----- nvinfo : EIATTR_KPARAM_INFO
	.align		4
.L_449:
        /*0018*/ 	.byte	0x04, 0x17
        /*001a*/ 	.short	(.L_451 - .L_450)
.L_450:
        /*001c*/ 	.word	0x00000000
        /*0020*/ 	.short	0x0004
        /*0022*/ 	.short	0x0020
        /*0024*/ 	.byte	0x00, 0xf5, 0x21, 0x00


	//----- nvinfo : EIATTR_KPARAM_INFO
	.align		4
.L_451:
        /*0028*/ 	.byte	0x04, 0x17
        /*002a*/ 	.short	(.L_453 - .L_452)
.L_452:
        /*002c*/ 	.word	0x00000000
        /*0030*/ 	.short	0x0003
        /*0032*/ 	.short	0x0018
        /*0034*/ 	.byte	0x00, 0xf0, 0x11, 0x00


	//----- nvinfo : EIATTR_KPARAM_INFO
	.align		4
.L_453:
        /*0038*/ 	.byte	0x04, 0x17
        /*003a*/ 	.short	(.L_455 - .L_454)
.L_454:
        /*003c*/ 	.word	0x00000000
        /*0040*/ 	.short	0x0002
        /*0042*/ 	.short	0x0010
        /*0044*/ 	.byte	0x00, 0xf5, 0x21, 0x00


	//----- nvinfo : EIATTR_KPARAM_INFO
	.align		4
.L_455:
        /*0048*/ 	.byte	0x04, 0x17
        /*004a*/ 	.short	(.L_457 - .L_456)
.L_456:
        /*004c*/ 	.word	0x00000000
        /*0050*/ 	.short	0x0001
        /*0052*/ 	.short	0x0008
        /*0054*/ 	.byte	0x00, 0xf5, 0x21, 0x00


	//----- nvinfo : EIATTR_KPARAM_INFO
	.align		4
.L_457:
        /*0058*/ 	.byte	0x04, 0x17
        /*005a*/ 	.short	(.L_459 - .L_458)
.L_458:
        /*005c*/ 	.word	0x00000000
        /*0060*/ 	.short	0x0000
        /*0062*/ 	.short	0x0000
        /*0064*/ 	.byte	0x00, 0xf5, 0x21, 0x00


	//----- nvinfo : EIATTR_SPARSE_MMA_MASK
	.align		4
.L_459:
        /*0068*/ 	.byte	0x03, 0x50
        /*006a*/ 	.short	0x0000


	//----- nvinfo : EIATTR_MAXREG_COUNT
	.align		4
        /*006c*/ 	.byte	0x03, 0x1b
        /*006e*/ 	.short	0x00ff


	//----- nvinfo : EIATTR_MERCURY_ISA_VERSION
	.align		4
        /*0070*/ 	.byte	0x03, 0x5f
        /*0072*/ 	.short	0x0101


	//----- nvinfo : EIATTR_VRC_CTA_INIT_COUNT
	.align		4
        /*0074*/ 	.byte	0x02, 0x4a
	.zero		1
	.zero		1


	//----- nvinfo : EIATTR_EXIT_INSTR_OFFSETS
	.align		4
        /*0078*/ 	.byte	0x04, 0x1c
        /*007a*/ 	.short	(.L_461 - .L_460)


	//   ....[0]....
.L_460:
        /*007c*/ 	.word	0x00000440


	//   ....[1]....
        /*0080*/ 	.word	0x00000620


	//----- nvinfo : EIATTR_CRS_STACK_SIZE
	.align		4
.L_461:
        /*0084*/ 	.byte	0x04, 0x1e
        /*0086*/ 	.short	(.L_463 - .L_462)
.L_462:
        /*0088*/ 	.word	0x00000000


	//----- nvinfo : EIATTR_CBANK_PARAM_SIZE
	.align		4
.L_463:
        /*008c*/ 	.byte	0x03, 0x19
        /*008e*/ 	.short	0x0030


	//----- nvinfo : EIATTR_PARAM_CBANK
	.align		4
        /*0090*/ 	.byte	0x04, 0x0a
        /*0092*/ 	.short	(.L_465 - .L_464)
	.align		4
.L_464:
        /*0094*/ 	.word	index@(.nv.constant0.add_i32)
        /*0098*/ 	.short	0x0380
        /*009a*/ 	.short	0x0030


	//----- nvinfo : EIATTR_SW_WAR
	.align		4
.L_465:
        /*009c*/ 	.byte	0x04, 0x36
        /*009e*/ 	.short	(.L_467 - .L_466)
.L_466:
        /*00a0*/ 	.word	0x00000008
.L_467:


//--------------------- .nv.info.add_f64          --------------------------
	.section	.nv.info.add_f64,"",@"SHT_CUDA_INFO"
	.sectionflags	@""
	.align	4


	//----- nvinfo : EIATTR_CUDA_API_VERSION
	.align		4
        /*0000*/ 	.byte	0x04, 0x37
        /*0002*/ 	.short	(.L_469 - .L_468)
.L_468:
        /*0004*/ 	.word	0x00000082


	//----- nvinfo : EIATTR_KPARAM_INFO
	.align		4
.L_469:
        /*0008*/ 	.byte	0x04, 0x17
        /*000a*/ 	.short	(.L_471 - .L_470)
.L_470:
        /*000c*/ 	.word	0x00000000
        /*0010*/ 	.short	0x0005
        /*0012*/ 	.short	0x0028
        /*0014*/ 	.byte	0x00, 0xf5, 0x21, 0x00


	//----- nvinfo : EIATTR_KPARAM_INFO
	.align		4
.L_471:
        /*0018*/ 	.byte	0x04, 0x17
        /*001a*/ 	.short	(.L_473 - .L_472)
.L_472:
        /*001c*/ 	.word	0x00000000
        /*0020*/ 	.short	0x0004
        /*0022*/ 	.short	0x0020
        /*0024*/ 	.byte	0x00, 0xf5, 0x21, 0x00


	//----- nvinfo : EIATTR_KPARAM_INFO
	.align		4
.L_473:
        /*0028*/ 	.byte	0x04, 0x17
        /*002a*/ 	.short	(.L_475 - .L_474)
.L_474:
        /*002c*/ 	.word	0x00000000
        /*0030*/ 	.short	0x0003
        /*0032*/ 	.short	0x0018
        /*0034*/ 	.byte	0x00, 0xf0, 0x11, 0x00


	//----- nvinfo : EIATTR_KPARAM_INFO
	.align		4
.L_475:
        /*0038*/ 	.byte	0x04, 0x17
        /*003a*/ 	.short	(.L_477 - .L_476)
.L_476:
        /*003c*/ 	.word	0x00000000
        /*0040*/ 	.short	0x0002
        /*0042*/ 	.short	0x0010
        /*0044*/ 	.byte	0x00, 0xf5, 0x21, 0x00


	//----- nvinfo : EIATTR_KPARAM_INFO
	.align		4
.L_477:
        /*0048*/ 	.byte	0x04, 0x17
        /*004a*/ 	.short	(.L_479 - .L_478)
.L_478:
        /*004c*/ 	.word	0x00000000
        /*0050*/ 	.short	0x0001
        /*0052*/ 	.short	0x0008
        /*0054*/ 	.byte	0x00, 0xf5, 0x21, 0x00


	//----- nvinfo : EIATTR_KPARAM_INFO
	.align		4
.L_479:
        /*0058*/ 	.byte	0x04, 0x17
        /*005a*/ 	.short	(.L_481 - .L_480)
.L_480:
        /*005c*/ 	.word	0x00000000
        /*0060*/ 	.short	0x0000
        /*0062*/ 	.short	0x0000
        /*0064*/ 	.byte	0x00, 0xf5, 0x21, 0x00


	//----- nvinfo : EIATTR_SPARSE_MMA_MASK
	.align		4
.L_481:
        /*0068*/ 	.byte	0x03, 0x50
        /*006a*/ 	.short	0x0000


	//----- nvinfo : EIATTR_MAXREG_COUNT
	.align		4
        /*006c*/ 	.byte	0x03, 0x1b
        /*006e*/ 	.short	0x00ff


	//----- nvinfo : EIATTR_MERCURY_ISA_VERSION
	.align		4
        /*0070*/ 	.byte	0x03, 0x5f
        /*0072*/ 	.short	0x0101


	//----- nvinfo : EIATTR_VRC_CTA_INIT_COUNT
	.align		4
        /*0074*/ 	.byte	0x02, 0x4a
	.zero		1
	.zero		1


	//----- nvinfo : EIATTR_EXIT_INSTR_OFFSETS
	.align		4
        /*0078*/ 	.byte	0x04, 0x1c
        /*007a*/ 	.short	(.L_483 - .L_482)


	//   ....[0]....
.L_482:
        /*007c*/ 	.word	0x00000440


	//   ....[1]....
        /*0080*/ 	.word	0x00000620


	//----- nvinfo : EIATTR_CRS_STACK_SIZE
	.align		4
.L_483:
        /*0084*/ 	.byte	0x04, 0x1e
        /*0086*/ 	.short	(.L_485 - .L_484)
.L_484:
        /*0088*/ 	.word	0x00000000


	//----- nvinfo : EIATTR_CBANK_PARAM_SIZE
	.align		4
.L_485:
        /*008c*/ 	.byte	0x03, 0x19
        /*008e*/ 	.short	0x0030


	//----- nvinfo : EIATTR_PARAM_CBANK
	.align		4
        /*0090*/ 	.byte	0x04, 0x0a
        /*0092*/ 	.short	(.L_487 - .L_486)
	.align		4
.L_486:
        /*0094*/ 	.word	index@(.nv.constant0.add_f64)
        /*0098*/ 	.short	0x0380
        /*009a*/ 	.short	0x0030


	//----- nvinfo : EIATTR_SW_WAR
	.align		4
.L_487:
        /*009c*/ 	.byte	0x04, 0x36
        /*009e*/ 	.short	(.L_489 - .L_488)
.L_488:
        /*00a0*/ 	.word	0x00000008
.L_489:


//--------------------- .nv.info.add_f32          --------------------------
	.section	.nv.info.add_f32,"",@"SHT_CUDA_INFO"
	.sectionflags	@""
	.align	4


	//----- nvinfo : EIATTR_CUDA_API_VERSION
	.align		4
        /*0000*/ 	.byte	0x04, 0x37
        /*0002*/ 	.short	(.L_491 - .L_490)
.L_490:
        /*0004*/ 	.word	0x00000082


	//----- nvinfo : EIATTR_KPARAM_INFO
	.align		4
.L_491:
        /*0008*/ 	.byte	0x04, 0x17
        /*000a*/ 	.short	(.L_493 - .L_492)
.L_492:
        /*000c*/ 	.word	0x00000000
        /*0010*/ 	.short	0x0005
        /*0012*/ 	.short	0x0028
        /*0014*/ 	.byte	0x00, 0xf5, 0x21, 0x00


	//----- nvinfo : EIATTR_KPARAM_INFO
	.align		4
.L_493:
        /*0018*/ 	.byte	0x04, 0x17
        /*001a*/ 	.short	(.L_495 - .L_494)
.L_494:
        /*001c*/ 	.word	0x00000000
        /*0020*/ 	.short	0x0004
        /*0022*/ 	.short	0x0020
        /*0024*/ 	.byte	0x00, 0xf5, 0x21, 0x00


	//----- nvinfo : EIATTR_KPARAM_INFO
	.align		4
.L_495:
        /*0028*/ 	.byte	0x04, 0x17
        /*002a*/ 	.short	(.L_497 - .L_496)
.L_496:
        /*002c*/ 	.word	0x00000000
        /*0030*/ 	.short	0x0003
        /*0032*/ 	.short	0x0018
        /*0034*/ 	.byte	0x00, 0xf0, 0x11, 0x00


	//----- nvinfo : EIATTR_KPARAM_INFO
	.align		4
.L_497:
        /*0038*/ 	.byte	0x04, 0x17
        /*003a*/ 	.short	(.L_499 - .L_498)
.L_498:
        /*003c*/ 	.word	0x00000000
        /*0040*/ 	.short	0x0002
        /*0042*/ 	.short	0x0010
        /*0044*/ 	.byte	0x00, 0xf5, 0x21, 0x00


	//----- nvinfo : EIATTR_KPARAM_INFO
	.align		4
.L_499:
        /*0048*/ 	.byte	0x04, 0x17
        /*004a*/ 	.short	(.L_501 - .L_500)
.L_500:
        /*004c*/ 	.word	0x00000000
        /*0050*/ 	.short	0x0001
        /*0052*/ 	.short	0x0008
        /*0054*/ 	.byte	0x00, 0xf5, 0x21, 0x00


	//----- nvinfo : EIATTR_KPARAM_INFO
	.align		4
.L_501:
        /*0058*/ 	.byte	0x04, 0x17
        /*005a*/ 	.short	(.L_503 - .L_502)
.L_502:
        /*005c*/ 	.word	0x00000000
        /*0060*/ 	.short	0x0000
        /*0062*/ 	.short	0x0000
        /*0064*/ 	.byte	0x00, 0xf5, 0x21, 0x00


	//----- nvinfo : EIATTR_SPARSE_MMA_MASK
	.align		4
.L_503:
        /*0068*/ 	.byte	0x03, 0x50
        /*006a*/ 	.short	0x0000


	//----- nvinfo : EIATTR_MAXREG_COUNT
	.align		4
        /*006c*/ 	.byte	0x03, 0x1b
        /*006e*/ 	.short	0x00ff


	//----- nvinfo : EIATTR_MERCURY_ISA_VERSION
	.align		4
        /*0070*/ 	.byte	0x03, 0x5f
        /*0072*/ 	.short	0x0101


	//----- nvinfo : EIATTR_VRC_CTA_INIT_COUNT
	.align		4
        /*0074*/ 	.byte	0x02, 0x4a
	.zero		1
	.zero		1


	//----- nvinfo : EIATTR_EXIT_INSTR_OFFSETS
	.align		4
        /*0078*/ 	.byte	0x04, 0x1c
        /*007a*/ 	.short	(.L_505 - .L_504)


	//   ....[0]....
.L_504:
        /*007c*/ 	.word	0x00000440


	//   ....[1]....
        /*0080*/ 	.word	0x00000620


	//----- nvinfo : EIATTR_CRS_STACK_SIZE
	.align		4
.L_505:
        /*0084*/ 	.byte	0x04, 0x1e
        /*0086*/ 	.short	(.L_507 - .L_506)
.L_506:
        /*0088*/ 	.word	0x00000000


	//----- nvinfo : EIATTR_CBANK_PARAM_SIZE
	.align		4
.L_507:
        /*008c*/ 	.byte	0x03, 0x19
        /*008e*/ 	.short	0x0030


	//----- nvinfo : EIATTR_PARAM_CBANK
	.align		4
        /*0090*/ 	.byte	0x04, 0x0a
        /*0092*/ 	.short	(.L_509 - .L_508)
	.align		4
.L_508:
        /*0094*/ 	.word	index@(.nv.constant0.add_f32)
        /*0098*/ 	.short	0x0380
        /*009a*/ 	.short	0x0030


	//----- nvinfo : EIATTR_SW_WAR
	.align		4
.L_509:
        /*009c*/ 	.byte	0x04, 0x36
        /*009e*/ 	.short	(.L_511 - .L_510)
.L_510:
        /*00a0*/ 	.word	0x00000008
.L_511:


//--------------------- .nv.callgraph             --------------------------
	.section	.nv.callgraph,"",@"SHT_CUDA_CALLGRAPH"
	.align	4
	.sectionentsize	8
	.align		4
        /*0000*/ 	.word	0x00000000
	.align		4
        /*0004*/ 	.word	0xffffffff
	.align		4
        /*0008*/ 	.word	0x00000000
	.align		4
        /*000c*/ 	.word	0xfffffffe
	.align		4
        /*0010*/ 	.word	0x00000000
	.align		4
        /*0014*/ 	.word	0xfffffffd
	.align		4
        /*0018*/ 	.word	0x00000000
	.align		4
        /*001c*/ 	.word	0xfffffffc


//--------------------- .text.rem_i64             --------------------------
	.section	.text.rem_i64,"ax",@progbits
	.align	128
        .global         rem_i64
        .type           rem_i64,@function
        .size           rem_i64,(.L_x_144 - rem_i64)
        .other          rem_i64,@"STO_CUDA_ENTRY STV_DEFAULT"
rem_i64:
.text.rem_i64:
[----:B------:R-:W-:Y:S08]  /*0000*/  LDC R1, c[0x0][0x37c] ;  /* 0x0000df00ff017b82 */ /* 0x000ff00000000800 */
[----:B------:R-:W0:Y:S01]  /*0010*/  LDC R5, c[0x0][0x398] ;  /* 0x0000e600ff057b82 */ /* 0x000e220000000800 */
[----:B------:R-:W1:Y:S01]  /*0020*/  LDCU.64 UR12, c[0x0][0x3a8] ;  /* 0x00007500ff0c77ac */ /* 0x000e620008000a00 */
[----:B------:R-:W2:Y:S01]  /*0030*/  S2R R0, SR_CTAID.Y ;  /* 0x0000000000007919 */ /* 0x000ea20000002600 */
[----:B------:R-:W3:Y:S01]  /*0040*/  LDCU UR7, c[0x0][0x360] ;  /* 0x00006c00ff0777ac */ /* 0x000ee20008000800 */
[----:B------:R-:W4:Y:S04]  /*0050*/  S2R R4, SR_CTAID.Z ;  /* 0x0000000000047919 */ /* 0x000f280000002700 */
[----:B------:R-:W0:Y:S01]  /*0060*/  LDC.64 R2, c[0x0][0x380] ;  /* 0x0000e000ff027b82 */ /* 0x000e220000000a00 */
[----:B------:R-:W5:Y:S01]  /*0070*/  LDCU UR8, c[0x0][0x364] ;  /* 0x00006c80ff0877ac */ /* 0x000f620008000800 */
[----:B------:R-:W4:Y:S01]  /*0080*/  S2R R7, SR_TID.Z ;  /* 0x0000000000077919 */ /* 0x000f220000002300 */
[----:B------:R-:W3:Y:S01]  /*0090*/  LDCU UR4, c[0x0][0x370] ;  /* 0x00006e00ff0477ac */ /* 0x000ee20008000800 */
[----:B------:R-:W2:Y:S01]  /*00a0*/  S2R R13, SR_CTAID.X ;  /* 0x00000000000d7919 */ /* 0x000ea20000002500 */
[----:B------:R-:W4:Y:S01]  /*00b0*/  LDCU UR6, c[0x0][0x368] ;  /* 0x00006d00ff0677ac */ /* 0x000f220008000800 */
[----:B------:R-:W5:Y:S01]  /*00c0*/  LDCU UR5, c[0x0][0x374] ;  /* 0x00006e80ff0577ac */ /* 0x000f620008000800 */
[----:B------:R-:W2:Y:S01]  /*00d0*/  LDCU.64 UR14, c[0x0][0x390] ;  /* 0x00007200ff0e77ac */ /* 0x000ea20008000a00 */
[----:B------:R-:W0:Y:S02]  /*00e0*/  LDCU.64 UR10, c[0x0][0x358] ;  /* 0x00006b00ff0a77ac */ /* 0x000e240008000a00 */
[----:B0-----:R-:W-:Y:S01]  /*00f0*/  IMAD.WIDE R2, R5, 0x8, R2 ;  /* 0x0000000805027825 */ /* 0x001fe200078e0202 */
[----:B---3--:R-:W-:Y:S01]  /*0100*/  UIMAD UR4, UR7, UR4, URZ ;  /* 0x00000004070472a4 */ /* 0x008fe2000f8e02ff */
[----:B------:R-:W0:Y:S01]  /*0110*/  LDCU.64 UR16, c[0x0][0x390] ;  /* 0x00007200ff1077ac */ /* 0x000e220008000a00 */
[----:B-1----:R-:W-:-:S03]  /*0120*/  ISETP.GT.U32.AND P0, PT, R2, UR12, PT ;  /* 0x0000000c02007c0c */ /* 0x002fc6000bf04070 */
[----:B------:R-:W2:Y:S01]  /*0130*/  S2R R2, SR_TID.X ;  /* 0x0000000000027919 */ /* 0x000ea20000002100 */
[----:B-----5:R-:W-:Y:S01]  /*0140*/  UIMAD UR5, UR8, UR5, URZ ;  /* 0x00000005080572a4 */ /* 0x020fe2000f8e02ff */
[----:B------:R-:W-:Y:S02]  /*0150*/  ISETP.GT.U32.AND.EX P0, PT, R3, UR13, PT, P0 ;  /* 0x0000000d03007c0c */ /* 0x000fe4000bf04100 */
[----:B------:R-:W1:Y:S11]  /*0160*/  S2R R3, SR_TID.Y ;  /* 0x0000000000037919 */ /* 0x000e760000002200 */
[----:B------:R-:W3:Y:S01]  /*0170*/  @P0 LDC.64 R10, c[0x0][0x380] ;  /* 0x0000e000ff0a0b82 */ /* 0x000ee20000000a00 */
[----:B--2---:R-:W-:-:S02]  /*0180*/  IMAD R13, R13, UR7, R2 ;  /* 0x000000070d0d7c24 */ /* 0x004fc4000f8e0202 */
[----:B------:R-:W-:Y:S02]  /*0190*/  IMAD.U32 R2, RZ, RZ, UR14 ;  /* 0x0000000eff027e24 */ /* 0x000fe4000f8e00ff */
[----:B-1----:R-:W-:Y:S02]  /*01a0*/  IMAD R0, R0, UR8, R3 ;  /* 0x0000000800007c24 */ /* 0x002fe4000f8e0203 */
[----:B----4-:R-:W-:Y:S01]  /*01b0*/  IMAD R3, R4, UR6, R7 ;  /* 0x0000000604037c24 */ /* 0x010fe2000f8e0207 */
[----:B---3--:R-:W-:Y:S01]  /*01c0*/  @P0 IADD3 R10, P1, PT, -R10, UR12, RZ ;  /* 0x0000000c0a0a0c10 */ /* 0x008fe2000ff3e1ff */
[----:B------:R-:W1:Y:S02]  /*01d0*/  LDC.64 R6, c[0x0][0x388] ;  /* 0x0000e200ff067b82 */ /* 0x000e640000000a00 */
[----:B------:R-:W-:Y:S01]  /*01e0*/  IMAD R0, R3, UR5, R0 ;  /* 0x0000000503007c24 */ /* 0x000fe2000f8e0200 */
[----:B------:R-:W-:-:S03]  /*01f0*/  @P0 IADD3.X R3, PT, PT, ~R11, UR13, RZ, P1, !PT ;  /* 0x0000000d0b030c10 */ /* 0x000fc60008ffe5ff */
[----:B------:R-:W-:Y:S01]  /*0200*/  IMAD R13, R0, UR4, R13 ;  /* 0x00000004000d7c24 */ /* 0x000fe2000f8e020d */
[----:B------:R-:W-:Y:S01]  /*0210*/  @P0 SHF.R.U64 R10, R10, 0x3, R3 ;  /* 0x000000030a0a0819 */ /* 0x000fe20000001203 */
[----:B------:R-:W-:Y:S01]  /*0220*/  IMAD.U32 R3, RZ, RZ, UR15 ;  /* 0x0000000fff037e24 */ /* 0x000fe2000f8e00ff */
[----:B0-----:R-:W-:Y:S06]  /*0230*/  @P0 BRA `(.L_x_0) ;  /* 0x0000000000400947 */ /* 0x001fec0003800000 */
[----:B-1----:R-:W-:-:S03]  /*0240*/  IMAD.WIDE R6, R5, 0x8, R6 ;  /* 0x0000000805067825 */ /* 0x002fc600078e0206 */
[----:B------:R-:W-:-:S04]  /*0250*/  ISETP.GT.U32.AND P0, PT, R6, UR12, PT ;  /* 0x0000000c06007c0c */ /* 0x000fc8000bf04070 */
[----:B------:R-:W-:-:S13]  /*0260*/  ISETP.GT.U32.AND.EX P0, PT, R7, UR13, PT, P0 ;  /* 0x0000000d07007c0c */ /* 0x000fda000bf04100 */
[----:B------:R-:W0:Y:S02]  /*0270*/  @P0 LDC.64 R6, c[0x0][0x388] ;  /* 0x0000e200ff060b82 */ /* 0x000e240000000a00 */
[----:B0-----:R-:W-:-:S04]  /*0280*/  @P0 IADD3 R10, P1, PT, -R6, UR12, RZ ;  /* 0x0000000c060a0c10 */ /* 0x001fc8000ff3e1ff */
[----:B------:R-:W-:-:S04]  /*0290*/  @P0 IADD3.X R7, PT, PT, ~R7, UR13, RZ, P1, !PT ;  /* 0x0000000d07070c10 */ /* 0x000fc80008ffe5ff */
[----:B------:R-:W-:Y:S01]  /*02a0*/  @P0 SHF.R.U64 R10, R10, 0x3, R7 ;  /* 0x000000030a0a0819 */ /* 0x000fe20000001207 */
[----:B------:R-:W-:Y:S06]  /*02b0*/  @P0 BRA `(.L_x_0) ;  /* 0x0000000000200947 */ /* 0x000fec0003800000 */
[----:B------:R-:W-:-:S04]  /*02c0*/  IMAD.WIDE R4, R5, 0x8, R2 ;  /* 0x0000000805047825 */ /* 0x000fc800078e0202 */
[----:B------:R-:W-:Y:S01]  /*02d0*/  IMAD.MOV.U32 R10, RZ, RZ, RZ ;  /* 0x000000ffff0a7224 */ /* 0x000fe200078e00ff */
[----:B------:R-:W-:-:S04]  /*02e0*/  ISETP.GT.U32.AND P0, PT, R4, UR12, PT ;  /* 0x0000000c04007c0c */ /* 0x000fc8000bf04070 */
[----:B------:R-:W-:-:S13]  /*02f0*/  ISETP.GT.U32.AND.EX P0, PT, R5, UR13, PT, P0 ;  /* 0x0000000d05007c0c */ /* 0x000fda000bf04100 */
[----:B------:R-:W0:Y:S02]  /*0300*/  @P0 LDC.64 R4, c[0x0][0x390] ;  /* 0x0000e400ff040b82 */ /* 0x000e240000000a00 */
[----:B0-----:R-:W-:-:S04]  /*0310*/  @P0 IADD3 R0, P1, PT, -R4, UR12, RZ ;  /* 0x0000000c04000c10 */ /* 0x001fc8000ff3e1ff */
[----:B------:R-:W-:-:S04]  /*0320*/  @P0 IADD3.X R5, PT, PT, ~R5, UR13, RZ, P1, !PT ;  /* 0x0000000d05050c10 */ /* 0x000fc80008ffe5ff */
[----:B------:R-:W-:-:S07]  /*0330*/  @P0 SHF.R.U64 R10, R0, 0x3, R5 ;  /* 0x00000003000a0819 */ /* 0x000fce0000001205 */
.L_x_0:
[----:B------:R-:W-:Y:S01]  /*0340*/  ISETP.GE.AND P0, PT, R13, R10, PT ;  /* 0x0000000a0d00720c */ /* 0x000fe20003f06270 */
[----:B------:R-:W-:-:S12]  /*0350*/  BSSY.RECONVERGENT B0, `(.L_x_1) ;  /* 0x0000031000007945 */ /* 0x000fd80003800200 */
[----:B------:R-:W-:Y:S05]  /*0360*/  @P0 BRA `(.L_x_2) ;  /* 0x0000000000bc0947 */ /* 0x000fea0003800000 */
[----:B------:R-:W0:Y:S08]  /*0370*/  LDC R0, c[0x0][0x378] ;  /* 0x0000de00ff007b82 */ /* 0x000e300000000800 */
[----:B-1----:R-:W1:Y:S08]  /*0380*/  LDC.64 R6, c[0x0][0x380] ;  /* 0x0000e000ff067b82 */ /* 0x002e700000000a00 */
[----:B------:R-:W2:Y:S01]  /*0390*/  LDC.64 R8, c[0x0][0x388] ;  /* 0x0000e200ff087b82 */ /* 0x000ea20000000a00 */
[----:B0-----:R-:W-:-:S04]  /*03a0*/  IMAD R0, R0, UR6, RZ ;  /* 0x0000000600007c24 */ /* 0x001fc8000f8e02ff */
[----:B------:R-:W-:-:S04]  /*03b0*/  IMAD R0, R0, UR5, RZ ;  /* 0x0000000500007c24 */ /* 0x000fc8000f8e02ff */
[----:B-1----:R-:W-:-:S07]  /*03c0*/  IMAD R18, R0, UR4, RZ ;  /* 0x0000000400127c24 */ /* 0x002fce000f8e02ff */
.L_x_6:
[----:B------:R-:W-:-:S04]  /*03d0*/  IMAD.WIDE R14, R13, 0x8, R6 ;  /* 0x000000080d0e7825 */ /* 0x000fc800078e0206 */
[----:B--2---:R-:W-:Y:S02]  /*03e0*/  IMAD.WIDE R2, R13, 0x8, R8 ;  /* 0x000000080d027825 */ /* 0x004fe400078e0208 */
[----:B------:R-:W2:Y:S04]  /*03f0*/  LDG.E.64 R14, desc[UR10][R14.64] ;  /* 0x0000000a0e0e7981 */ /* 0x000ea8000c1e1b00 */
[----:B------:R-:W2:Y:S01]  /*0400*/  LDG.E.64 R2, desc[UR10][R2.64] ;  /* 0x0000000a02027981 */ /* 0x000ea2000c1e1b00 */
[----:B------:R-:W-:Y:S01]  /*0410*/  BSSY.RECONVERGENT B1, `(.L_x_3) ;  /* 0x000001d000017945 */ /* 0x000fe20003800200 */
[----:B--2---:R-:W-:-:S04]  /*0420*/  LOP3.LUT R0, R15, R3, RZ, 0xfc, !PT ;  /* 0x000000030f007212 */ /* 0x004fc800078efcff */
[----:B------:R-:W-:-:S13]  /*0430*/  ISETP.NE.U32.AND P0, PT, R0, RZ, PT ;  /* 0x000000ff0000720c */ /* 0x000fda0003f05070 */
[----:B------:R-:W-:Y:S05]  /*0440*/  @P0 BRA `(.L_x_4) ;  /* 0x0000000000500947 */ /* 0x000fea0003800000 */
[----:B------:R-:W0:Y:S01]  /*0450*/  I2F.U32.RP R0, R2 ;  /* 0x0000000200007306 */ /* 0x000e220000209000 */
[----:B------:R-:W-:Y:S01]  /*0460*/  IMAD.MOV R3, RZ, RZ, -R2 ;  /* 0x000000ffff037224 */ /* 0x000fe200078e0a02 */
[----:B------:R-:W-:-:S06]  /*0470*/  ISETP.NE.U32.AND P1, PT, R2, RZ, PT ;  /* 0x000000ff0200720c */ /* 0x000fcc0003f25070 */
[----:B0-----:R-:W0:Y:S02]  /*0480*/  MUFU.RCP R0, R0 ;  /* 0x0000000000007308 */ /* 0x001e240000001000 */
[----:B0-----:R-:W-:-:S06]  /*0490*/  IADD3 R4, PT, PT, R0, 0xffffffe, RZ ;  /* 0x0ffffffe00047810 */ /* 0x001fcc0007ffe0ff */
[----:B------:R0:W1:Y:S02]  /*04a0*/  F2I.FTZ.U32.TRUNC.NTZ R5, R4 ;  /* 0x0000000400057305 */ /* 0x000064000021f000 */
[----:B0-----:R-:W-:Y:S02]  /*04b0*/  IMAD.MOV.U32 R4, RZ, RZ, RZ ;  /* 0x000000ffff047224 */ /* 0x001fe400078e00ff */
[----:B-1----:R-:W-:-:S04]  /*04c0*/  IMAD R3, R3, R5, RZ ;  /* 0x0000000503037224 */ /* 0x002fc800078e02ff */
[----:B------:R-:W-:-:S06]  /*04d0*/  IMAD.HI.U32 R5, R5, R3, R4 ;  /* 0x0000000305057227 */ /* 0x000fcc00078e0004 */
[----:B------:R-:W-:-:S04]  /*04e0*/  IMAD.HI.U32 R5, R5, R14, RZ ;  /* 0x0000000e05057227 */ /* 0x000fc800078e00ff */
[----:B------:R-:W-:-:S04]  /*04f0*/  IMAD.MOV R5, RZ, RZ, -R5 ;  /* 0x000000ffff057224 */ /* 0x000fc800078e0a05 */
[----:B------:R-:W-:Y:S02]  /*0500*/  IMAD R15, R2, R5, R14 ;  /* 0x00000005020f7224 */ /* 0x000fe400078e020e */
[----:B------:R-:W-:-:S03]  /*0510*/  IMAD.MOV.U32 R5, RZ, RZ, RZ ;  /* 0x000000ffff057224 */ /* 0x000fc600078e00ff */
[----:B------:R-:W-:-:S13]  /*0520*/  ISETP.GE.U32.AND P0, PT, R15, R2, PT ;  /* 0x000000020f00720c */ /* 0x000fda0003f06070 */
[----:B------:R-:W-:-:S04]  /*0530*/  @P0 IADD3 R15, PT, PT, -R2, R15, RZ ;  /* 0x0000000f020f0210 */ /* 0x000fc80007ffe1ff */
[----:B------:R-:W-:-:S13]  /*0540*/  ISETP.GE.U32.AND P0, PT, R15, R2, PT ;  /* 0x000000020f00720c */ /* 0x000fda0003f06070 */
[----:B------:R-:W-:Y:S01]  /*0550*/  @P0 IMAD.IADD R15, R15, 0x1, -R2 ;  /* 0x000000010f0f0824 */ /* 0x000fe200078e0a02 */
[----:B------:R-:W-:-:S05]  /*0560*/  @!P1 LOP3.LUT R15, RZ, R2, RZ, 0x33, !PT ;  /* 0x00000002ff0f9212 */ /* 0x000fca00078e33ff */
[----:B------:R-:W-:Y:S01]  /*0570*/  IMAD.MOV.U32 R4, RZ, RZ, R15 ;  /* 0x000000ffff047224 */ /* 0x000fe200078e000f */
[----:B------:R-:W-:Y:S06]  /*0580*/  BRA `(.L_x_5) ;  /* 0x0000000000147947 */ /* 0x000fec0003800000 */
.L_x_4:
[----:B------:R-:W-:Y:S01]  /*0590*/  MOV R19, R15 ;  /* 0x0000000f00137202 */ /* 0x000fe20000000f00 */
[----:B------:R-:W-:Y:S01]  /*05a0*/  IMAD.MOV.U32 R12, RZ, RZ, R2 ;  /* 0x000000ffff0c7224 */ /* 0x000fe200078e0002 */
[----:B------:R-:W-:Y:S01]  /*05b0*/  MOV R0, 0x5e0 ;  /* 0x000005e000007802 */ /* 0x000fe20000000f00 */
[----:B------:R-:W-:-:S07]  /*05c0*/  IMAD.MOV.U32 R15, RZ, RZ, R3 ;  /* 0x000000ffff0f7224 */ /* 0x000fce00078e0003 */
[----:B------:R-:W-:Y:S05]  /*05d0*/  CALL.REL.NOINC `($__internal_0_$__cuda_sm20_rem_s64) ;  /* 0x00000004003c7944 */ /* 0x000fea0003c00000 */
.L_x_5:
[----:B------:R-:W-:Y:S05]  /*05e0*/  BSYNC.RECONVERGENT B1 ;  /* 0x0000000000017941 */ /* 0x000fea0003800200 */
.L_x_3:
[----:B------:R-:W-:Y:S01]  /*05f0*/  MOV R3, UR17 ;  /* 0x0000001100037c02 */ /* 0x000fe20008000f00 */
[----:B------:R-:W-:-:S04]  /*0600*/  IMAD.U32 R2, RZ, RZ, UR16 ;  /* 0x00000010ff027e24 */ /* 0x000fc8000f8e00ff */
[----:B------:R-:W-:-:S04]  /*0610*/  IMAD.WIDE R14, R13, 0x8, R2 ;  /* 0x000000080d0e7825 */ /* 0x000fc800078e0202 */
[----:B------:R-:W-:Y:S01]  /*0620*/  IMAD.IADD R13, R18, 0x1, R13 ;  /* 0x00000001120d7824 */ /* 0x000fe200078e020d */
[----:B------:R0:W-:Y:S04]  /*0630*/  STG.E.64 desc[UR10][R14.64], R4 ;  /* 0x000000040e007986 */ /* 0x0001e8000c101b0a */
[----:B------:R-:W-:-:S13]  /*0640*/  ISETP.GE.AND P0, PT, R13, R10, PT ;  /* 0x0000000a0d00720c */ /* 0x000fda0003f06270 */
[----:B0-----:R-:W-:Y:S05]  /*0650*/  @!P0 BRA `(.L_x_6) ;  /* 0xfffffffc005c8947 */ /* 0x001fea000383ffff */
.L_x_2:
[----:B------:R-:W-:Y:S05]  /*0660*/  BSYNC.RECONVERGENT B0 ;  /* 0x0000000000007941 */ /* 0x000fea0003800200 */
.L_x_1:
[----:B------:R-:W0:Y:S02]  /*0670*/  LDC R11, c[0x0][0x398] ;  /* 0x0000e600ff0b7b82 */ /* 0x000e240000000800 */
[----:B0-----:R-:W-:-:S13]  /*0680*/  ISETP.GE.AND P0, PT, R13, R11, PT ;  /* 0x0000000b0d00720c */ /* 0x001fda0003f06270 */
[----:B------:R-:W-:Y:S05]  /*0690*/  @P0 EXIT ;  /* 0x000000000000094d */ /* 0x000fea0003800000 */
[----:B------:R-:W0:Y:S01]  /*06a0*/  LDC.64 R14, c[0x0][0x3a8] ;  /* 0x0000ea00ff0e7b82 */ /* 0x000e220000000a00 */
[----:B------:R-:W-:Y:S01]  /*06b0*/  IMAD.WIDE R2, R11, 0x8, R2 ;  /* 0x000000080b027825 */ /* 0x000fe200078e0202 */
[----:B------:R-:W2:Y:S01]  /*06c0*/  LDCU.128 UR12, c[0x0][0x380] ;  /* 0x00007000ff0c77ac */ /* 0x000ea20008000c00 */
[----:B------:R-:W3:Y:S05]  /*06d0*/  LDCU UR7, c[0x0][0x378] ;  /* 0x00006f00ff0777ac */ /* 0x000eea0008000800 */
[----:B------:R-:W4:Y:S08]  /*06e0*/  LDC.64 R4, c[0x0][0x380] ;  /* 0x0000e000ff047b82 */ /* 0x000f300000000a00 */
[----:B------:R-:W5:Y:S08]  /*06f0*/  LDC.64 R8, c[0x0][0x388] ;  /* 0x0000e200ff087b82 */ /* 0x000f700000000a00 */
[----:B-1----:R-:W2:Y:S01]  /*0700*/  LDC.64 R6, c[0x0][0x3a0] ;  /* 0x0000e800ff067b82 */ /* 0x002ea20000000a00 */
[----:B0-----:R-:W-:Y:S01]  /*0710*/  ISETP.GT.U32.AND P2, PT, R2, R14, PT ;  /* 0x0000000e0200720c */ /* 0x001fe20003f44070 */
[----:B---3--:R-:W-:Y:S01]  /*0720*/  UIMAD UR6, UR6, UR7, URZ ;  /* 0x00000007060672a4 */ /* 0x008fe2000f8e02ff */
[----:B------:R-:W0:Y:S02]  /*0730*/  LDCU UR7, c[0x0][0x398] ;  /* 0x00007300ff0777ac */ /* 0x000e240008000800 */
[----:B------:R-:W-:Y:S01]  /*0740*/  ISETP.GT.U32.AND.EX P2, PT, R3, R15, PT, P2 ;  /* 0x0000000f0300720c */ /* 0x000fe20003f44120 */
[----:B----4-:R-:W-:Y:S01]  /*0750*/  IMAD.WIDE R4, R11, 0x8, R4 ;  /* 0x000000080b047825 */ /* 0x010fe200078e0204 */
[----:B------:R-:W-:-:S02]  /*0760*/  UIMAD UR6, UR5, UR6, URZ ;  /* 0x00000006050672a4 */ /* 0x000fc4000f8e02ff */
[-C--:B------:R-:W-:Y:S02]  /*0770*/  ISETP.GT.U32.AND P0, PT, R4, R14.reuse, PT ;  /* 0x0000000e0400720c */ /* 0x080fe40003f04070 */
[----:B------:R-:W-:Y:S01]  /*0780*/  UIMAD UR6, UR4, UR6, URZ ;  /* 0x00000006040672a4 */ /* 0x000fe2000f8e02ff */
[----:B-----5:R-:W-:Y:S01]  /*0790*/  IMAD.WIDE R8, R11, 0x8, R8 ;  /* 0x000000080b087825 */ /* 0x020fe200078e0208 */
[-C--:B------:R-:W-:Y:S02]  /*07a0*/  ISETP.GT.U32.AND.EX P0, PT, R5, R15.reuse, PT, P0 ;  /* 0x0000000f0500720c */ /* 0x080fe40003f04100 */
[----:B------:R-:W-:Y:S02]  /*07b0*/  ISETP.GT.U32.AND P1, PT, R8, R14, PT ;  /* 0x0000000e0800720c */ /* 0x000fe40003f24070 */
[----:B--2---:R-:W-:Y:S02]  /*07c0*/  SEL R8, R6, UR12, P0 ;  /* 0x0000000c06087c07 */ /* 0x004fe40008000000 */
[----:B------:R-:W-:-:S02]  /*07d0*/  ISETP.GT.U32.AND.EX P1, PT, R9, R15, PT, P1 ;  /* 0x0000000f0900720c */ /* 0x000fc40003f24110 */
[C---:B------:R-:W-:Y:S02]  /*07e0*/  SEL R9, R7.reuse, UR13, P0 ;  /* 0x0000000d07097c07 */ /* 0x040fe40008000000 */
[----:B------:R-:W-:Y:S02]  /*07f0*/  SEL R10, R6, UR14, P1 ;  /* 0x0000000e060a7c07 */ /* 0x000fe40008800000 */
[----:B------:R-:W-:Y:S01]  /*0800*/  SEL R11, R7, UR15, P1 ;  /* 0x0000000f070b7c07 */ /* 0x000fe20008800000 */
[----:B------:R-:W1:Y:S08]  /*0810*/  @!P2 LDC R6, c[0x0][0x390] ;  /* 0x0000e400ff06ab82 */ /* 0x000e700000000800 */
[----:B0-----:R-:W2:Y:S02]  /*0820*/  @!P2 LDC R7, c[0x0][0x394] ;  /* 0x0000e500ff07ab82 */ /* 0x001ea40000000800 */
.L_x_10:
[----:B------:R-:W-:-:S04]  /*0830*/  IMAD.WIDE R14, R13, 0x8, R8 ;  /* 0x000000080d0e7825 */ /* 0x000fc800078e0208 */
[----:B------:R-:W-:Y:S02]  /*0840*/  IMAD.WIDE R2, R13, 0x8, R10 ;  /* 0x000000080d027825 */ /* 0x000fe400078e020a */
[----:B------:R-:W3:Y:S04]  /*0850*/  LDG.E.64 R14, desc[UR10][R14.64] ;  /* 0x0000000a0e0e7981 */ /* 0x000ee8000c1e1b00 */
[----:B------:R-:W3:Y:S01]  /*0860*/  LDG.E.64 R2, desc[UR10][R2.64] ;  /* 0x0000000a02027981 */ /* 0x000ee2000c1e1b00 */
[----:B------:R-:W-:Y:S01]  /*0870*/  BSSY.RECONVERGENT B0, `(.L_x_7) ;  /* 0x000001f000007945 */ /* 0x000fe20003800200 */
[----:B---3--:R-:W-:-:S04]  /*0880*/  LOP3.LUT R0, R15, R3, RZ, 0xfc, !PT ;  /* 0x000000030f007212 */ /* 0x008fc800078efcff */
[----:B------:R-:W-:-:S13]  /*0890*/  ISETP.NE.U32.AND P0, PT, R0, RZ, PT ;  /* 0x000000ff0000720c */ /* 0x000fda0003f05070 */
[----:B------:R-:W-:Y:S05]  /*08a0*/  @P0 BRA `(.L_x_8) ;  /* 0x0000000000500947 */ /* 0x000fea0003800000 */
[----:B------:R-:W0:Y:S01]  /*08b0*/  I2F.U32.RP R0, R2 ;  /* 0x0000000200007306 */ /* 0x000e220000209000 */
[----:B------:R-:W-:Y:S01]  /*08c0*/  IMAD.MOV R3, RZ, RZ, -R2 ;  /* 0x000000ffff037224 */ /* 0x000fe200078e0a02 */
[----:B------:R-:W-:-:S06]  /*08d0*/  ISETP.NE.U32.AND P1, PT, R2, RZ, PT ;  /* 0x000000ff0200720c */ /* 0x000fcc0003f25070 */
[----:B0-----:R-:W0:Y:S02]  /*08e0*/  MUFU.RCP R0, R0 ;  /* 0x0000000000007308 */ /* 0x001e240000001000 */
[----:B0-----:R-:W-:-:S06]  /*08f0*/  VIADD R4, R0, 0xffffffe ;  /* 0x0ffffffe00047836 */ /* 0x001fcc0000000000 */
[----:B------:R0:W3:Y:S02]  /*0900*/  F2I.FTZ.U32.TRUNC.NTZ R5, R4 ;  /* 0x0000000400057305 */ /* 0x0000e4000021f000 */
[----:B0-----:R-:W-:Y:S02]  /*0910*/  HFMA2 R4, -RZ, RZ, 0, 0 ;  /* 0x00000000ff047431 */ /* 0x001fe400000001ff */
[----:B---3--:R-:W-:-:S04]  /*0920*/  IMAD R3, R3, R5, RZ ;  /* 0x0000000503037224 */ /* 0x008fc800078e02ff */
[----:B------:R-:W-:-:S04]  /*0930*/  IMAD.HI.U32 R5, R5, R3, R4 ;  /* 0x0000000305057227 */ /* 0x000fc800078e0004 */
[----:B------:R-:W-:Y:S02]  /*0940*/  IMAD.MOV.U32 R3, RZ, RZ, RZ ;  /* 0x000000ffff037224 */ /* 0x000fe400078e00ff */
[----:B------:R-:W-:-:S04]  /*0950*/  IMAD.HI.U32 R5, R5, R14, RZ ;  /* 0x0000000e05057227 */ /* 0x000fc800078e00ff */
[----:B------:R-:W-:-:S04]  /*0960*/  IMAD.MOV R5, RZ, RZ, -R5 ;  /* 0x000000ffff057224 */ /* 0x000fc800078e0a05 */
[----:B------:R-:W-:-:S05]  /*0970*/  IMAD R15, R2, R5, R14 ;  /* 0x00000005020f7224 */ /* 0x000fca00078e020e */
[----:B------:R-:W-:-:S13]  /*0980*/  ISETP.GE.U32.AND P0, PT, R15, R2, PT ;  /* 0x000000020f00720c */ /* 0x000fda0003f06070 */
[----:B------:R-:W-:-:S05]  /*0990*/  @P0 IMAD.IADD R15, R15, 0x1, -R2 ;  /* 0x000000010f0f0824 */ /* 0x000fca00078e0a02 */
[----:B------:R-:W-:-:S13]  /*09a0*/  ISETP.GE.U32.AND P0, PT, R15, R2, PT ;  /* 0x000000020f00720c */ /* 0x000fda0003f06070 */
[----:B------:R-:W-:Y:S01]  /*09b0*/  @P0 IMAD.IADD R15, R15, 0x1, -R2 ;  /* 0x000000010f0f0824 */ /* 0x000fe200078e0a02 */
[----:B------:R-:W-:-:S04]  /*09c0*/  @!P1 LOP3.LUT R15, RZ, R2, RZ, 0x33, !PT ;  /* 0x00000002ff0f9212 */ /* 0x000fc800078e33ff */
[----:B------:R-:W-:Y:S01]  /*09d0*/  MOV R2, R15 ;  /* 0x0000000f00027202 */ /* 0x000fe20000000f00 */
[----:B------:R-:W-:Y:S06]  /*09e0*/  BRA `(.L_x_9) ;  /* 0x00000000001c7947 */ /* 0x000fec0003800000 */
.L_x_8:
[----:B------:R-:W-:Y:S01]  /*09f0*/  IMAD.MOV.U32 R19, RZ, RZ, R15 ;  /* 0x000000ffff137224 */ /* 0x000fe200078e000f */
[----:B------:R-:W-:Y:S01]  /*0a00*/  MOV R15, R3 ;  /* 0x00000003000f7202 */ /* 0x000fe20000000f00 */
[----:B------:R-:W-:Y:S01]  /*0a10*/  IMAD.MOV.U32 R12, RZ, RZ, R2 ;  /* 0x000000ffff0c7224 */ /* 0x000fe200078e0002 */
[----:B------:R-:W-:-:S07]  /*0a20*/  MOV R0, 0xa40 ;  /* 0x00000a4000007802 */ /* 0x000fce0000000f00 */
[----:B-12---:R-:W-:Y:S05]  /*0a30*/  CALL.REL.NOINC `($__internal_0_$__cuda_sm20_rem_s64) ;  /* 0x0000000000247944 */ /* 0x006fea0003c00000 */
[----:B------:R-:W-:Y:S02]  /*0a40*/  IMAD.MOV.U32 R2, RZ, RZ, R4 ;  /* 0x000000ffff027224 */ /* 0x000fe400078e0004 */
[----:B------:R-:W-:-:S07]  /*0a50*/  IMAD.MOV.U32 R3, RZ, RZ, R5 ;  /* 0x000000ffff037224 */ /* 0x000fce00078e0005 */
.L_x_9:
[----:B------:R-:W-:Y:S05]  /*0a60*/  BSYNC.RECONVERGENT B0 ;  /* 0x0000000000007941 */ /* 0x000fea0003800200 */
.L_x_7:
[----:B-12---:R-:W-:-:S04]  /*0a70*/  IMAD.WIDE R4, R13, 0x8, R6 ;  /* 0x000000080d047825 */ /* 0x006fc800078e0206 */
[----:B------:R-:W-:Y:S01]  /*0a80*/  VIADD R13, R13, UR6 ;  /* 0x000000060d0d7c36 */ /* 0x000fe20008000000 */
[----:B------:R0:W-:Y:S04]  /*0a90*/  STG.E.64 desc[UR10][R4.64], R2 ;  /* 0x0000000204007986 */ /* 0x0001e8000c101b0a */
[----:B------:R-:W-:-:S13]  /*0aa0*/  ISETP.GE.AND P0, PT, R13, UR7, PT ;  /* 0x000000070d007c0c */ /* 0x000fda000bf06270 */
[----:B0-----:R-:W-:Y:S05]  /*0ab0*/  @!P0 BRA `(.L_x_10) ;  /* 0xfffffffc005c8947 */ /* 0x001fea000383ffff */
[----:B------:R-:W-:Y:S05]  /*0ac0*/  EXIT ;  /* 0x000000000000794d */ /* 0x000fea0003800000 */
        .weak           $__internal_0_$__cuda_sm20_rem_s64
        .type           $__internal_0_$__cuda_sm20_rem_s64,@function
        .size           $__internal_0_$__cuda_sm20_rem_s64,(.L_x_144 - $__internal_0_$__cuda_sm20_rem_s64)
$__internal_0_$__cuda_sm20_rem_s64:
[-C--:B------:R-:W-:Y:S02]  /*0ad0*/  IADD3 R3, P1, PT, RZ, -R12.reuse, RZ ;  /* 0x8000000cff037210 */ /* 0x080fe40007f3e0ff */
[----:B------:R-:W-:Y:S02]  /*0ae0*/  ISETP.GE.AND P0, PT, R15, RZ, PT ;  /* 0x000000ff0f00720c */ /* 0x000fe40003f06270 */
[-C--:B------:R-:W-:Y:S02]  /*0af0*/  IADD3.X R4, PT, PT, RZ, ~R15.reuse, RZ, P1, !PT ;  /* 0x8000000fff047210 */ /* 0x080fe40000ffe4ff */
[----:B------:R-:W-:Y:S02]  /*0b00*/  SEL R2, R3, R12, !P0 ;  /* 0x0000000c03027207 */ /* 0x000fe40004000000 */
[----:B------:R-:W-:-:S04]  /*0b10*/  SEL R3, R4, R15, !P0 ;  /* 0x0000000f04037207 */ /* 0x000fc80004000000 */
[----:B------:R-:W0:Y:S08]  /*0b20*/  I2F.U64.RP R20, R2 ;  /* 0x0000000200147312 */ /* 0x000e300000309000 */
[----:B0-----:R-:W0:Y:S02]  /*0b30*/  MUFU.RCP R20, R20 ;  /* 0x0000001400147308 */ /* 0x001e240000001000 */
[----:B0-----:R-:W-:-:S06]  /*0b40*/  VIADD R4, R20, 0x1ffffffe ;  /* 0x1ffffffe14047836 */ /* 0x001fcc0000000000 */
[----:B------:R-:W0:Y:S02]  /*0b50*/  F2I.U64.TRUNC R4, R4 ;  /* 0x0000000400047311 */ /* 0x000e24000020d800 */
[----:B0-----:R-:W-:-:S04]  /*0b60*/  IMAD.WIDE.U32 R16, R4, R2, RZ ;  /* 0x0000000204107225 */ /* 0x001fc800078e00ff */
[----:B------:R-:W-:Y:S01]  /*0b70*/  IMAD R17, R4, R3, R17 ;  /* 0x0000000304117224 */ /* 0x000fe200078e0211 */
[----:B------:R-:W-:-:S03]  /*0b80*/  IADD3 R21, P0, PT, RZ, -R16, RZ ;  /* 0x80000010ff157210 */ /* 0x000fc60007f1e0ff */
[----:B------:R-:W-:Y:S02]  /*0b90*/  IMAD R17, R5, R2, R17 ;  /* 0x0000000205117224 */ /* 0x000fe400078e0211 */
[----:B------:R-:W-:-:S04]  /*0ba0*/  IMAD.HI.U32 R16, R4, R21, RZ ;  /* 0x0000001504107227 */ /* 0x000fc800078e00ff */
[----:B------:R-:W-:Y:S01]  /*0bb0*/  IMAD.X R23, RZ, RZ, ~R17, P0 ;  /* 0x000000ffff177224 */ /* 0x000fe200000e0e11 */
[----:B------:R-:W-:-:S03]  /*0bc0*/  MOV R17, R4 ;  /* 0x0000000400117202 */ /* 0x000fc60000000f00 */
[-C--:B------:R-:W-:Y:S02]  /*0bd0*/  IMAD R25, R5, R23.reuse, RZ ;  /* 0x0000001705197224 */ /* 0x080fe400078e02ff */
[----:B------:R-:W-:-:S04]  /*0be0*/  IMAD.WIDE.U32 R16, P0, R4, R23, R16 ;  /* 0x0000001704107225 */ /* 0x000fc80007800010 */
[----:B------:R-:W-:-:S04]  /*0bf0*/  IMAD.HI.U32 R16, P1, R5, R21, R16 ;  /* 0x0000001505107227 */ /* 0x000fc80007820010 */
[----:B------:R-:W-:Y:S01]  /*0c00*/  IMAD.HI.U32 R21, R5, R23, RZ ;  /* 0x0000001705157227 */ /* 0x000fe200078e00ff */
[----:B------:R-:W-:Y:S02]  /*0c10*/  IADD3 R17, P2, PT, R25, R16, RZ ;  /* 0x0000001019117210 */ /* 0x000fe40007f5e0ff */
[----:B------:R-:W-:Y:S01]  /*0c20*/  IADD3 R23, P4, PT, RZ, -R14, RZ ;  /* 0x8000000eff177210 */ /* 0x000fe20007f9e0ff */
[----:B------:R-:W-:Y:S02]  /*0c30*/  IMAD.X R21, R21, 0x1, R5, P0 ;  /* 0x0000000115157824 */ /* 0x000fe400000e0605 */
[----:B------:R-:W-:-:S03]  /*0c40*/  IMAD.WIDE.U32 R4, R17, R2, RZ ;  /* 0x0000000211047225 */ /* 0x000fc600078e00ff */
[----:B------:R-:W-:Y:S01]  /*0c50*/  IADD3.X R21, PT, PT, RZ, RZ, R21, P2, P1 ;  /* 0x000000ffff157210 */ /* 0x000fe200017e2415 */
[----:B------:R-:W-:Y:S01]  /*0c60*/  IMAD R16, R17, R3, R5 ;  /* 0x0000000311107224 */ /* 0x000fe200078e0205 */
[----:B------:R-:W-:Y:S02]  /*0c70*/  IADD3 R5, P0, PT, RZ, -R4, RZ ;  /* 0x80000004ff057210 */ /* 0x000fe40007f1e0ff */
[----:B------:R-:W-:Y:S01]  /*0c80*/  ISETP.GE.AND P1, PT, R19, RZ, PT ;  /* 0x000000ff1300720c */ /* 0x000fe20003f26270 */
[----:B------:R-:W-:Y:S02]  /*0c90*/  IMAD R4, R21, R2, R16 ;  /* 0x0000000215047224 */ /* 0x000fe400078e0210 */
[----:B------:R-:W-:-:S04]  /*0ca0*/  IMAD.HI.U32 R16, R17, R5, RZ ;  /* 0x0000000511107227 */ /* 0x000fc800078e00ff */
[----:B------:R-:W-:-:S04]  /*0cb0*/  IMAD.X R4, RZ, RZ, ~R4, P0 ;  /* 0x000000ffff047224 */ /* 0x000fc800000e0e04 */
[----:B------:R-:W-:-:S04]  /*0cc0*/  IMAD.WIDE.U32 R16, P0, R17, R4, R16 ;  /* 0x0000000411107225 */ /* 0x000fc80007800010 */
[----:B------:R-:W-:Y:S01]  /*0cd0*/  IMAD.HI.U32 R16, P2, R21, R5, R16 ;  /* 0x0000000515107227 */ /* 0x000fe20007840010 */
[----:B------:R-:W-:-:S03]  /*0ce0*/  SEL R17, R23, R14, !P1 ;  /* 0x0000000e17117207 */ /* 0x000fc60004800000 */
[CC--:B------:R-:W-:Y:S02]  /*0cf0*/  IMAD R5, R21.reuse, R4.reuse, RZ ;  /* 0x0000000415057224 */ /* 0x0c0fe400078e02ff */
[----:B------:R-:W-:-:S03]  /*0d00*/  IMAD.HI.U32 R4, R21, R4, RZ ;  /* 0x0000000415047227 */ /* 0x000fc600078e00ff */
[----:B------:R-:W-:Y:S01]  /*0d10*/  IADD3 R14, P3, PT, R5, R16, RZ ;  /* 0x00000010050e7210 */ /* 0x000fe20007f7e0ff */
[----:B------:R-:W-:Y:S01]  /*0d20*/  IMAD.X R21, R4, 0x1, R21, P0 ;  /* 0x0000000104157824 */ /* 0x000fe200000e0615 */
[----:B------:R-:W-:Y:S01]  /*0d30*/  IADD3.X R16, PT, PT, RZ, ~R19, RZ, P4, !PT ;  /* 0x80000013ff107210 */ /* 0x000fe200027fe4ff */
[----:B------:R-:W-:Y:S02]  /*0d40*/  IMAD.MOV.U32 R5, RZ, RZ, RZ ;  /* 0x000000ffff057224 */ /* 0x000fe400078e00ff */
[----:B------:R-:W-:Y:S01]  /*0d50*/  IMAD.HI.U32 R4, R14, R17, RZ ;  /* 0x000000110e047227 */ /* 0x000fe200078e00ff */
[----:B------:R-:W-:Y:S02]  /*0d60*/  SEL R19, R16, R19, !P1 ;  /* 0x0000001310137207 */ /* 0x000fe40004800000 */
[----:B------:R-:W-:-:S03]  /*0d70*/  IADD3.X R16, PT, PT, RZ, RZ, R21, P3, P2 ;  /* 0x000000ffff107210 */ /* 0x000fc60001fe4415 */
[----:B------:R-:W-:-:S04]  /*0d80*/  IMAD.WIDE.U32 R4, R14, R19, R4 ;  /* 0x000000130e047225 */ /* 0x000fc800078e0004 */
[C---:B------:R-:W-:Y:S02]  /*0d90*/  IMAD R21, R16.reuse, R19, RZ ;  /* 0x0000001310157224 */ /* 0x040fe400078e02ff */
[----:B------:R-:W-:-:S04]  /*0da0*/  IMAD.HI.U32 R4, P0, R16, R17, R4 ;  /* 0x0000001110047227 */ /* 0x000fc80007800004 */
[----:B------:R-:W-:Y:S01]  /*0db0*/  IMAD.HI.U32 R14, R16, R19, RZ ;  /* 0x00000013100e7227 */ /* 0x000fe200078e00ff */
[----:B------:R-:W-:-:S04]  /*0dc0*/  IADD3 R21, P2, PT, R21, R4, RZ ;  /* 0x0000000415157210 */ /* 0x000fc80007f5e0ff */
[----:B------:R-:W-:Y:S01]  /*0dd0*/  IADD3.X R14, PT, PT, R14, RZ, RZ, P0, !PT ;  /* 0x000000ff0e0e7210 */ /* 0x000fe200007fe4ff */
[----:B------:R-:W-:-:S04]  /*0de0*/  IMAD.WIDE.U32 R4, R21, R2, RZ ;  /* 0x0000000215047225 */ /* 0x000fc800078e00ff */
[----:B------:R-:W-:Y:S02]  /*0df0*/  IMAD.X R23, RZ, RZ, R14, P2 ;  /* 0x000000ffff177224 */ /* 0x000fe400010e060e */
[----:B------:R-:W-:Y:S01]  /*0e00*/  IMAD R21, R21, R3, R5 ;  /* 0x0000000315157224 */ /* 0x000fe200078e0205 */
[----:B------:R-:W-:-:S03]  /*0e10*/  IADD3 R5, P2, PT, -R4, R17, RZ ;  /* 0x0000001104057210 */ /* 0x000fc60007f5e1ff */
[-C--:B------:R-:W-:Y:S01]  /*0e20*/  IMAD R4, R23, R2.reuse, R21 ;  /* 0x0000000217047224 */ /* 0x080fe200078e0215 */
[----:B------:R-:W-:-:S03]  /*0e30*/  ISETP.GE.U32.AND P0, PT, R5, R2, PT ;  /* 0x000000020500720c */ /* 0x000fc60003f06070 */
[----:B------:R-:W-:Y:S01]  /*0e40*/  IMAD.X R21, R19, 0x1, ~R4, P2 ;  /* 0x0000000113157824 */ /* 0x000fe200010e0e04 */
[----:B------:R-:W-:-:S04]  /*0e50*/  IADD3 R17, P2, PT, R5, -R2, RZ ;  /* 0x8000000205117210 */ /* 0x000fc80007f5e0ff */
[CC--:B------:R-:W-:Y:S02]  /*0e60*/  ISETP.GE.U32.AND.EX P0, PT, R21.reuse, R3.reuse, PT, P0 ;  /* 0x000000031500720c */ /* 0x0c0fe40003f06100 */
[----:B------:R-:W-:Y:S02]  /*0e70*/  IADD3.X R19, PT, PT, R21, ~R3, RZ, P2, !PT ;  /* 0x8000000315137210 */ /* 0x000fe400017fe4ff */
[----:B------:R-:W-:Y:S02]  /*0e80*/  SEL R17, R17, R5, P0 ;  /* 0x0000000511117207 */ /* 0x000fe40000000000 */
[----:B------:R-:W-:Y:S02]  /*0e90*/  SEL R19, R19, R21, P0 ;  /* 0x0000001513137207 */ /* 0x000fe40000000000 */
[CC--:B------:R-:W-:Y:S02]  /*0ea0*/  ISETP.GE.U32.AND P0, PT, R17.reuse, R2.reuse, PT ;  /* 0x000000021100720c */ /* 0x0c0fe40003f06070 */
[----:B------:R-:W-:-:S02]  /*0eb0*/  IADD3 R4, P2, PT, R17, -R2, RZ ;  /* 0x8000000211047210 */ /* 0x000fc40007f5e0ff */
[----:B------:R-:W-:-:S03]  /*0ec0*/  ISETP.GE.U32.AND.EX P0, PT, R19, R3, PT, P0 ;  /* 0x000000031300720c */ /* 0x000fc60003f06100 */
[----:B------:R-:W-:Y:S01]  /*0ed0*/  IMAD.X R5, R19, 0x1, ~R3, P2 ;  /* 0x0000000113057824 */ /* 0x000fe200010e0e03 */
[----:B------:R-:W-:-:S04]  /*0ee0*/  SEL R4, R4, R17, P0 ;  /* 0x0000001104047207 */ /* 0x000fc80000000000 */
[----:B------:R-:W-:Y:S02]  /*0ef0*/  SEL R5, R5, R19, P0 ;  /* 0x0000001305057207 */ /* 0x000fe40000000000 */
[-C--:B------:R-:W-:Y:S02]  /*0f00*/  IADD3 R3, P2, PT, RZ, -R4.reuse, RZ ;  /* 0x80000004ff037210 */ /* 0x080fe40007f5e0ff */
[----:B------:R-:W-:Y:S02]  /*0f10*/  ISETP.NE.U32.AND P0, PT, R12, RZ, PT ;  /* 0x000000ff0c00720c */ /* 0x000fe40003f05070 */
[----:B------:R-:W-:Y:S01]  /*0f20*/  SEL R4, R3, R4, !P1 ;  /* 0x0000000403047207 */ /* 0x000fe20004800000 */
[----:B------:R-:W-:Y:S01]  /*0f30*/  IMAD.X R2, RZ, RZ, ~R5, P2 ;  /* 0x000000ffff027224 */ /* 0x000fe200010e0e05 */
[----:B------:R-:W-:Y:S01]  /*0f40*/  ISETP.NE.AND.EX P0, PT, R15, RZ, PT, P0 ;  /* 0x000000ff0f00720c */ /* 0x000fe20003f05300 */
[----:B------:R-:W-:-:S03]  /*0f50*/  IMAD.MOV.U32 R3, RZ, RZ, 0x0 ;  /* 0x00000000ff037424 */ /* 0x000fc600078e00ff */
[----:B------:R-:W-:Y:S02]  /*0f60*/  SEL R5, R2, R5, !P1 ;  /* 0x0000000502057207 */ /* 0x000fe40004800000 */
[----:B------:R-:W-:Y:S02]  /*0f70*/  MOV R2, R0 ;  /* 0x0000000000027202 */ /* 0x000fe40000000f00 */
[----:B------:R-:W-:Y:S02]  /*0f80*/  SEL R4, R4, 0xffffffff, P0 ;  /* 0xffffffff04047807 */ /* 0x000fe40000000000 */
[----:B------:R-:W-:Y:S01]  /*0f90*/  SEL R5, R5, 0xffffffff, P0 ;  /* 0xffffffff05057807 */ /* 0x000fe20000000000 */
[----:B------:R-:W-:Y:S06]  /*0fa0*/  RET.REL.NODEC R2 `(rem_i64) ;  /* 0xfffffff002147950 */ /* 0x000fec0003c3ffff */
.L_x_11:
[----:B------:R-:W-:-:S00]  /*0fb0*/  BRA `(.L_x_11) ;  /* 0xfffffffc00fc7947 */ /* 0x000fc0000383ffff */
[----:B------:R-:W-:-:S00]  /*0fc0*/  NOP ;  /* 0x0000000000007918 */ /* 0x000fc00000000000 */
        /* <DEDUP_REMOVED lines=11> */
.L_x_144:


//--------------------- .text.rem_i32             --------------------------
	.section	.text.rem_i32,"ax",@progbits
	.align	128
        .global         rem_i32
        .type           rem_i32,@function
        .size           rem_i32,(.L_x_149 - rem_i32)
        .other          rem_i32,@"STO_CUDA_ENTRY STV_DEFAULT"
rem_i32:
.text.rem_i32:
[----:B------:R-:W-:Y:S08]  /*0000*/  LDC R1, c[0x0][0x37c] ;  /* 0x0000df00ff017b82 */ /* 0x000ff00000000800 */
[----:B------:R-:W0:Y:S01]  /*0010*/  LDC R17, c[0x0][0x398] ;  /* 0x0000e600ff117b82 */ /* 0x000e220000000800 */
[----:B------:R-:W1:Y:S01]  /*0020*/  LDCU.128 UR8, c[0x0][0x380] ;  /* 0x00007000ff0877ac */ /* 0x000e620008000c00 */
[----:B------:R-:W2:Y:S01]  /*0030*/  S2R R10, SR_CTAID.Y ;  /* 0x00000000000a7919 */ /* 0x000ea20000002600 */
[----:B------:R-:W3:Y:S01]  /*0040*/  LDCU.64 UR4, c[0x0][0x3a8] ;  /* 0x00007500ff0477ac */ /* 0x000ee20008000a00 */
[----:B------:R-:W4:Y:S01]  /*0050*/  S2R R11, SR_TID.Y ;  /* 0x00000000000b7919 */ /* 0x000f220000002200 */
[----:B------:R-:W5:Y:S01]  /*0060*/  LDCU.64 UR6, c[0x0][0x390] ;  /* 0x00007200ff0677ac */ /* 0x000f620008000a00 */
[----:B------:R-:W0:Y:S01]  /*0070*/  S2R R12, SR_CTAID.Z ;  /* 0x00000000000c7919 */ /* 0x000e220000002700 */
[----:B------:R-:W0:Y:S01]  /*0080*/  S2R R13, SR_TID.Z ;  /* 0x00000000000d7919 */ /* 0x000e220000002300 */
[----:B------:R-:W0:Y:S01]  /*0090*/  S2R R8, SR_CTAID.X ;  /* 0x0000000000087919 */ /* 0x000e220000002500 */
[----:B-1----:R-:W-:-:S02]  /*00a0*/  IMAD.U32 R2, RZ, RZ, UR8 ;  /* 0x00000008ff027e24 */ /* 0x002fc4000f8e00ff */
[----:B------:R-:W-:Y:S01]  /*00b0*/  IMAD.U32 R3, RZ, RZ, UR9 ;  /* 0x00000009ff037e24 */ /* 0x000fe2000f8e00ff */
[----:B------:R-:W1:Y:S01]  /*00c0*/  S2R R9, SR_TID.X ;  /* 0x0000000000097919 */ /* 0x000e620000002100 */
[----:B0-----:R-:W-:Y:S01]  /*00d0*/  IMAD.WIDE R4, R17, 0x4, R2 ;  /* 0x0000000411047825 */ /* 0x001fe200078e0202 */
[----:B-----5:R-:W-:-:S03]  /*00e0*/  MOV R6, UR6 ;  /* 0x0000000600067c02 */ /* 0x020fc60008000f00 */
[----:B------:R-:W-:Y:S01]  /*00f0*/  IMAD.U32 R7, RZ, RZ, UR7 ;  /* 0x00000007ff077e24 */ /* 0x000fe2000f8e00ff */
[----:B---3--:R-:W-:-:S04]  /*0100*/  ISETP.GT.U32.AND P0, PT, R4, UR4, PT ;  /* 0x0000000404007c0c */ /* 0x008fc8000bf04070 */
[----:B------:R-:W-:-:S13]  /*0110*/  ISETP.GT.U32.AND.EX P0, PT, R5, UR5, PT, P0 ;  /* 0x0000000505007c0c */ /* 0x000fda000bf04100 */
[----:B------:R-:W0:Y:S02]  /*0120*/  @P0 LDC.64 R4, c[0x0][0x380] ;  /* 0x0000e000ff040b82 */ /* 0x000e240000000a00 */
[----:B0-----:R-:W-:Y:S01]  /*0130*/  @P0 IADD3 R0, P1, PT, -R4, UR4, RZ ;  /* 0x0000000404000c10 */ /* 0x001fe2000ff3e1ff */
[----:B------:R-:W-:-:S03]  /*0140*/  IMAD.U32 R4, RZ, RZ, UR10 ;  /* 0x0000000aff047e24 */ /* 0x000fc6000f8e00ff */
[----:B------:R-:W-:-:S04]  /*0150*/  @P0 IADD3.X R5, PT, PT, ~R5, UR5, RZ, P1, !PT ;  /* 0x0000000505050c10 */ /* 0x000fc80008ffe5ff */
[----:B------:R-:W-:Y:S01]  /*0160*/  @P0 SHF.R.U64 R0, R0, 0x2, R5 ;  /* 0x0000000200000819 */ /* 0x000fe20000001205 */
[----:B------:R-:W-:Y:S01]  /*0170*/  IMAD.U32 R5, RZ, RZ, UR11 ;  /* 0x0000000bff057e24 */ /* 0x000fe2000f8e00ff */
[----:B-12-4-:R-:W-:Y:S06]  /*0180*/  @P0 BRA `(.L_x_12) ;  /* 0x0000000000400947 */ /* 0x016fec0003800000 */
[----:B------:R-:W-:-:S03]  /*0190*/  IMAD.WIDE R14, R17, 0x4, R4 ;  /* 0x00000004110e7825 */ /* 0x000fc600078e0204 */
        /* <DEDUP_REMOVED lines=15> */
.L_x_12:
[----:B------:R-:W0:Y:S01]  /*0290*/  LDCU UR7, c[0x0][0x360] ;  /* 0x00006c00ff0777ac */ /* 0x000e220008000800 */
[----:B------:R-:W-:Y:S01]  /*02a0*/  BSSY.RECONVERGENT B0, `(.L_x_13) ;  /* 0x0000036000007945 */ /* 0x000fe20003800200 */
[----:B------:R-:W1:Y:S01]  /*02b0*/  LDCU UR8, c[0x0][0x364] ;  /* 0x00006c80ff0877ac */ /* 0x000e620008000800 */
[----:B------:R-:W2:Y:S01]  /*02c0*/  LDCU UR4, c[0x0][0x370] ;  /* 0x00006e00ff0477ac */ /* 0x000ea20008000800 */
[----:B------:R-:W3:Y:S01]  /*02d0*/  LDCU UR6, c[0x0][0x368] ;  /* 0x00006d00ff0677ac */ /* 0x000ee20008000800 */
[----:B------:R-:W4:Y:S01]  /*02e0*/  LDCU UR5, c[0x0][0x374] ;  /* 0x00006e80ff0577ac */ /* 0x000f220008000800 */
[----:B0-----:R-:W-:Y:S02]  /*02f0*/  IMAD R9, R8, UR7, R9 ;  /* 0x0000000708097c24 */ /* 0x001fe4000f8e0209 */
[----:B-1----:R-:W-:Y:S01]  /*0300*/  IMAD R10, R10, UR8, R11 ;  /* 0x000000080a0a7c24 */ /* 0x002fe2000f8e020b */
[----:B--2---:R-:W-:Y:S01]  /*0310*/  UIMAD UR4, UR7, UR4, URZ ;  /* 0x00000004070472a4 */ /* 0x004fe2000f8e02ff */
[----:B---3--:R-:W-:Y:S01]  /*0320*/  IMAD R13, R12, UR6, R13 ;  /* 0x000000060c0d7c24 */ /* 0x008fe2000f8e020d */
[----:B----4-:R-:W-:Y:S01]  /*0330*/  UIMAD UR5, UR8, UR5, URZ ;  /* 0x00000005080572a4 */ /* 0x010fe2000f8e02ff */
[----:B------:R-:W0:Y:S05]  /*0340*/  LDCU.64 UR8, c[0x0][0x358] ;  /* 0x00006b00ff0877ac */ /* 0x000e2a0008000a00 */
[----:B------:R-:W-:-:S04]  /*0350*/  IMAD R10, R13, UR5, R10 ;  /* 0x000000050d0a7c24 */ /* 0x000fc8000f8e020a */
[----:B------:R-:W-:-:S05]  /*0360*/  IMAD R9, R10, UR4, R9 ;  /* 0x000000040a097c24 */ /* 0x000fca000f8e0209 */
[----:B------:R-:W-:-:S13]  /*0370*/  ISETP.GE.AND P0, PT, R9, R0, PT ;  /* 0x000000000900720c */ /* 0x000fda0003f06270 */
[----:B0-----:R-:W-:Y:S05]  /*0380*/  @P0 BRA `(.L_x_14) ;  /* 0x00000000009c0947 */ /* 0x001fea0003800000 */
[----:B------:R-:W0:Y:S08]  /*0390*/  LDC R8, c[0x0][0x378] ;  /* 0x0000de00ff087b82 */ /* 0x000e300000000800 */
[----:B------:R-:W1:Y:S08]  /*03a0*/  LDC.64 R2, c[0x0][0x380] ;  /* 0x0000e000ff027b82 */ /* 0x000e700000000a00 */
[----:B------:R-:W2:Y:S08]  /*03b0*/  LDC.64 R4, c[0x0][0x388] ;  /* 0x0000e200ff047b82 */ /* 0x000eb00000000a00 */
[----:B------:R-:W3:Y:S01]  /*03c0*/  LDC.64 R6, c[0x0][0x390] ;  /* 0x0000e400ff067b82 */ /* 0x000ee20000000a00 */
[----:B0-----:R-:W-:-:S04]  /*03d0*/  IMAD R8, R8, UR6, RZ ;  /* 0x0000000608087c24 */ /* 0x001fc8000f8e02ff */
[----:B------:R-:W-:-:S04]  /*03e0*/  IMAD R8, R8, UR5, RZ ;  /* 0x0000000508087c24 */ /* 0x000fc8000f8e02ff */
[----:B-1----:R-:W-:-:S07]  /*03f0*/  IMAD R8, R8, UR4, RZ ;  /* 0x0000000408087c24 */ /* 0x002fce000f8e02ff */
.L_x_15:
[----:B--2---:R-:W-:-:S05]  /*0400*/  IMAD.WIDE R18, R9, 0x4, R4 ;  /* 0x0000000409127825 */ /* 0x004fca00078e0204 */
[----:B------:R-:W2:Y:S01]  /*0410*/  LDG.E R10, desc[UR8][R18.64] ;  /* 0x00000008120a7981 */ /* 0x000ea2000c1e1900 */
[----:B------:R-:W-:-:S05]  /*0420*/  IMAD.WIDE R16, R9, 0x4, R2 ;  /* 0x0000000409107825 */ /* 0x000fca00078e0202 */
[----:B------:R0:W4:Y:S01]  /*0430*/  LDG.E R11, desc[UR8][R16.64] ;  /* 0x00000008100b7981 */ /* 0x000122000c1e1900 */
[-C--:B--2---:R-:W-:Y:S02]  /*0440*/  IABS R14, R10.reuse ;  /* 0x0000000a000e7213 */ /* 0x084fe40000000000 */
[----:B0-----:R-:W-:Y:S02]  /*0450*/  IABS R17, R10 ;  /* 0x0000000a00117213 */ /* 0x001fe40000000000 */
[----:B------:R-:W0:Y:S01]  /*0460*/  I2F.RP R15, R14 ;  /* 0x0000000e000f7306 */ /* 0x000e220000209400 */
[----:B----4-:R-:W-:Y:S02]  /*0470*/  IABS R16, R11 ;  /* 0x0000000b00107213 */ /* 0x010fe40000000000 */
[----:B------:R-:W-:-:S05]  /*0480*/  ISETP.GE.AND P2, PT, R11, RZ, PT ;  /* 0x000000ff0b00720c */ /* 0x000fca0003f46270 */
[----:B0-----:R-:W0:Y:S02]  /*0490*/  MUFU.RCP R15, R15 ;  /* 0x0000000f000f7308 */ /* 0x001e240000001000 */
[----:B0-----:R-:W-:Y:S02]  /*04a0*/  VIADD R12, R15, 0xffffffe ;  /* 0x0ffffffe0f0c7836 */ /* 0x001fe40000000000 */
[----:B------:R-:W-:-:S04]  /*04b0*/  IMAD.MOV R15, RZ, RZ, -R17 ;  /* 0x000000ffff0f7224 */ /* 0x000fc800078e0a11 */
[----:B------:R0:W1:Y:S02]  /*04c0*/  F2I.FTZ.U32.TRUNC.NTZ R13, R12 ;  /* 0x0000000c000d7305 */ /* 0x000064000021f000 */
[----:B0-----:R-:W-:Y:S02]  /*04d0*/  HFMA2 R12, -RZ, RZ, 0, 0 ;  /* 0x00000000ff0c7431 */ /* 0x001fe400000001ff */
[----:B-1----:R-:W-:-:S04]  /*04e0*/  IMAD.MOV R19, RZ, RZ, -R13 ;  /* 0x000000ffff137224 */ /* 0x002fc800078e0a0d */
[----:B------:R-:W-:-:S04]  /*04f0*/  IMAD R19, R19, R14, RZ ;  /* 0x0000000e13137224 */ /* 0x000fc800078e02ff */
[----:B------:R-:W-:-:S06]  /*0500*/  IMAD.HI.U32 R13, R13, R19, R12 ;  /* 0x000000130d0d7227 */ /* 0x000fcc00078e000c */
[----:B------:R-:W-:-:S04]  /*0510*/  IMAD.HI.U32 R13, R13, R16, RZ ;  /* 0x000000100d0d7227 */ /* 0x000fc800078e00ff */
[----:B------:R-:W-:-:S05]  /*0520*/  IMAD R13, R13, R15, R16 ;  /* 0x0000000f0d0d7224 */ /* 0x000fca00078e0210 */
[----:B------:R-:W-:-:S13]  /*0530*/  ISETP.GT.U32.AND P0, PT, R14, R13, PT ;  /* 0x0000000d0e00720c */ /* 0x000fda0003f04070 */
[----:B------:R-:W-:Y:S01]  /*0540*/  @!P0 IMAD.IADD R13, R13, 0x1, -R14 ;  /* 0x000000010d0d8824 */ /* 0x000fe200078e0a0e */
[----:B------:R-:W-:-:S04]  /*0550*/  ISETP.NE.AND P0, PT, R10, RZ, PT ;  /* 0x000000ff0a00720c */ /* 0x000fc80003f05270 */
[----:B------:R-:W-:-:S13]  /*0560*/  ISETP.GT.U32.AND P1, PT, R14, R13, PT ;  /* 0x0000000d0e00720c */ /* 0x000fda0003f24070 */
[----:B------:R-:W-:-:S05]  /*0570*/  @!P1 IMAD.IADD R13, R13, 0x1, -R14 ;  /* 0x000000010d0d9824 */ /* 0x000fca00078e0a0e */
[----:B------:R-:W-:Y:S01]  /*0580*/  MOV R11, R13 ;  /* 0x0000000d000b7202 */ /* 0x000fe20000000f00 */
[----:B---3--:R-:W-:-:S04]  /*0590*/  IMAD.WIDE R12, R9, 0x4, R6 ;  /* 0x00000004090c7825 */ /* 0x008fc800078e0206 */
[----:B------:R-:W-:Y:S01]  /*05a0*/  @!P2 IMAD.MOV R11, RZ, RZ, -R11 ;  /* 0x000000ffff0ba224 */ /* 0x000fe200078e0a0b */
[----:B------:R-:W-:Y:S01]  /*05b0*/  @!P0 LOP3.LUT R11, RZ, R10, RZ, 0x33, !PT ;  /* 0x0000000aff0b8212 */ /* 0x000fe200078e33ff */
[----:B------:R-:W-:-:S04]  /*05c0*/  IMAD.IADD R9, R8, 0x1, R9 ;  /* 0x0000000108097824 */ /* 0x000fc800078e0209 */
[----:B------:R0:W-:Y:S01]  /*05d0*/  STG.E desc[UR8][R12.64], R11 ;  /* 0x0000000b0c007986 */ /* 0x0001e2000c101908 */
[----:B------:R-:W-:-:S13]  /*05e0*/  ISETP.GE.AND P0, PT, R9, R0, PT ;  /* 0x000000000900720c */ /* 0x000fda0003f06270 */
[----:B0-----:R-:W-:Y:S05]  /*05f0*/  @!P0 BRA `(.L_x_15) ;  /* 0xfffffffc00808947 */ /* 0x001fea000383ffff */
.L_x_14:
[----:B------:R-:W-:Y:S05]  /*0600*/  BSYNC.RECONVERGENT B0 ;  /* 0x0000000000007941 */ /* 0x000fea0003800200 */
.L_x_13:
[----:B------:R-:W0:Y:S02]  /*0610*/  LDC R13, c[0x0][0x398] ;  /* 0x0000e600ff0d7b82 */ /* 0x000e240000000800 */
[----:B0-----:R-:W-:-:S13]  /*0620*/  ISETP.GE.AND P0, PT, R9, R13, PT ;  /* 0x0000000d0900720c */ /* 0x001fda0003f06270 */
[----:B------:R-:W-:Y:S05]  /*0630*/  @P0 EXIT ;  /* 0x000000000000094d */ /* 0x000fea0003800000 */
[----:B------:R-:W0:Y:S01]  /*0640*/  LDC.64 R14, c[0x0][0x3a8] ;  /* 0x0000ea00ff0e7b82 */ /* 0x000e220000000a00 */
[C---:B------:R-:W-:Y:S01]  /*0650*/  IMAD.WIDE R6, R13.reuse, 0x4, R6 ;  /* 0x000000040d067825 */ /* 0x040fe200078e0206 */
[----:B------:R-:W1:Y:S03]  /*0660*/  LDCU.128 UR12, c[0x0][0x380] ;  /* 0x00007000ff0c77ac */ /* 0x000e660008000c00 */
[C---:B------:R-:W-:Y:S01]  /*0670*/  IMAD.WIDE R2, R13.reuse, 0x4, R2 ;  /* 0x000000040d027825 */ /* 0x040fe200078e0202 */
[----:B------:R-:W2:Y:S02]  /*0680*/  LDCU UR7, c[0x0][0x378] ;  /* 0x00006f00ff0777ac */ /* 0x000ea40008000800 */
[----:B------:R-:W1:Y:S01]  /*0690*/  LDC.64 R10, c[0x0][0x3a0] ;  /* 0x0000e800ff0a7b82 */ /* 0x000e620000000a00 */
[----:B------:R-:W-:Y:S01]  /*06a0*/  IMAD.WIDE R4, R13, 0x4, R4 ;  /* 0x000000040d047825 */ /* 0x000fe200078e0204 */
[-C--:B0-----:R-:W-:Y:S01]  /*06b0*/  ISETP.GT.U32.AND P0, PT, R6, R14.reuse, PT ;  /* 0x0000000e0600720c */ /* 0x081fe20003f04070 */
[----:B--2---:R-:W-:Y:S01]  /*06c0*/  UIMAD UR6, UR6, UR7, URZ ;  /* 0x00000007060672a4 */ /* 0x004fe2000f8e02ff */
[----:B------:R-:W-:Y:S01]  /*06d0*/  ISETP.GT.U32.AND P1, PT, R2, R14, PT ;  /* 0x0000000e0200720c */ /* 0x000fe20003f24070 */
[----:B------:R-:W0:Y:S01]  /*06e0*/  LDCU UR7, c[0x0][0x398] ;  /* 0x00007300ff0777ac */ /* 0x000e220008000800 */
[----:B------:R-:W-:-:S02]  /*06f0*/  ISETP.GT.U32.AND.EX P0, PT, R7, R15, PT, P0 ;  /* 0x0000000f0700720c */ /* 0x000fc40003f04100 */
[----:B------:R-:W-:Y:S01]  /*0700*/  ISETP.GT.U32.AND P2, PT, R4, R14, PT ;  /* 0x0000000e0400720c */ /* 0x000fe20003f44070 */
[----:B------:R-:W-:Y:S01]  /*0710*/  UIMAD UR6, UR5, UR6, URZ ;  /* 0x00000006050672a4 */ /* 0x000fe2000f8e02ff */
[-C--:B------:R-:W-:Y:S02]  /*0720*/  ISETP.GT.U32.AND.EX P1, PT, R3, R15.reuse, PT, P1 ;  /* 0x0000000f0300720c */ /* 0x080fe40003f24110 */
[----:B------:R-:W-:Y:S01]  /*0730*/  ISETP.GT.U32.AND.EX P2, PT, R5, R15, PT, P2 ;  /* 0x0000000f0500720c */ /* 0x000fe20003f44120 */
[----:B------:R-:W-:Y:S01]  /*0740*/  UIMAD UR6, UR4, UR6, URZ ;  /* 0x00000006040672a4 */ /* 0x000fe2000f8e02ff */
[C---:B-1----:R-:W-:Y:S02]  /*0750*/  SEL R4, R10.reuse, UR12, P1 ;  /* 0x0000000c0a047c07 */ /* 0x042fe40008800000 */
[----:B------:R-:W-:Y:S02]  /*0760*/  SEL R2, R10, UR14, P2 ;  /* 0x0000000e0a027c07 */ /* 0x000fe40009000000 */
[C---:B------:R-:W-:Y:S01]  /*0770*/  SEL R5, R11.reuse, UR13, P1 ;  /* 0x0000000d0b057c07 */ /* 0x040fe20008800000 */
[----:B------:R-:W1:Y:S01]  /*0780*/  @!P0 LDC R10, c[0x0][0x390] ;  /* 0x0000e400ff0a8b82 */ /* 0x000e620000000800 */
[----:B------:R-:W-:-:S07]  /*0790*/  SEL R3, R11, UR15, P2 ;  /* 0x0000000f0b037c07 */ /* 0x000fce0009000000 */
[----:B0-----:R-:W2:Y:S02]  /*07a0*/  @!P0 LDC R11, c[0x0][0x394] ;  /* 0x0000e500ff0b8b82 */ /* 0x001ea40000000800 */
.L_x_16:
[----:B------:R-:W-:-:S05]  /*07b0*/  IMAD.WIDE R12, R9, 0x4, R2 ;  /* 0x00000004090c7825 */ /* 0x000fca00078e0202 */
[----:B------:R-:W3:Y:S01]  /*07c0*/  LDG.E R0, desc[UR8][R12.64] ;  /* 0x000000080c007981 */ /* 0x000ee2000c1e1900 */
[----:B0-----:R-:W-:-:S06]  /*07d0*/  IMAD.WIDE R6, R9, 0x4, R4 ;  /* 0x0000000409067825 */ /* 0x001fcc00078e0204 */
[----:B------:R0:W4:Y:S01]  /*07e0*/  LDG.E R6, desc[UR8][R6.64] ;  /* 0x0000000806067981 */ /* 0x000122000c1e1900 */
[-C--:B---3--:R-:W-:Y:S02]  /*07f0*/  IABS R16, R0.reuse ;  /* 0x0000000000107213 */ /* 0x088fe40000000000 */
[----:B0-----:R-:W-:Y:S02]  /*0800*/  IABS R7, R0 ;  /* 0x0000000000077213 */ /* 0x001fe40000000000 */
[----:B------:R-:W0:Y:S01]  /*0810*/  I2F.RP R8, R16 ;  /* 0x0000001000087306 */ /* 0x000e220000209400 */
[----:B----4-:R-:W-:Y:S02]  /*0820*/  IABS R12, R6 ;  /* 0x00000006000c7213 */ /* 0x010fe40000000000 */
[----:B------:R-:W-:Y:S01]  /*0830*/  IMAD.MOV R7, RZ, RZ, -R7 ;  /* 0x000000ffff077224 */ /* 0x000fe200078e0a07 */
[----:B------:R-:W-:-:S04]  /*0840*/  ISETP.GE.AND P2, PT, R6, RZ, PT ;  /* 0x000000ff0600720c */ /* 0x000fc80003f46270 */
[----:B0-----:R-:W0:Y:S02]  /*0850*/  MUFU.RCP R8, R8 ;  /* 0x0000000800087308 */ /* 0x001e240000001000 */
[----:B0-----:R-:W-:-:S06]  /*0860*/  VIADD R14, R8, 0xffffffe ;  /* 0x0ffffffe080e7836 */ /* 0x001fcc0000000000 */
[----:B------:R0:W3:Y:S02]  /*0870*/  F2I.FTZ.U32.TRUNC.NTZ R15, R14 ;  /* 0x0000000e000f7305 */ /* 0x0000e4000021f000 */
[----:B0-----:R-:W-:Y:S01]  /*0880*/  IMAD.MOV.U32 R14, RZ, RZ, RZ ;  /* 0x000000ffff0e7224 */ /* 0x001fe200078e00ff */
[----:B---3--:R-:W-:-:S05]  /*0890*/  IADD3 R17, PT, PT, RZ, -R15, RZ ;  /* 0x8000000fff117210 */ /* 0x008fca0007ffe0ff */
[----:B------:R-:W-:-:S04]  /*08a0*/  IMAD R13, R17, R16, RZ ;  /* 0x00000010110d7224 */ /* 0x000fc800078e02ff */
[----:B------:R-:W-:-:S06]  /*08b0*/  IMAD.HI.U32 R15, R15, R13, R14 ;  /* 0x0000000d0f0f7227 */ /* 0x000fcc00078e000e */
[----:B------:R-:W-:-:S04]  /*08c0*/  IMAD.HI.U32 R15, R15, R12, RZ ;  /* 0x0000000c0f0f7227 */ /* 0x000fc800078e00ff */
[----:B------:R-:W-:Y:S02]  /*08d0*/  IMAD R15, R15, R7, R12 ;  /* 0x000000070f0f7224 */ /* 0x000fe400078e020c */
[----:B-12---:R-:W-:-:S03]  /*08e0*/  IMAD.WIDE R6, R9, 0x4, R10 ;  /* 0x0000000409067825 */ /* 0x006fc600078e020a */
[----:B------:R-:W-:Y:S01]  /*08f0*/  ISETP.GT.U32.AND P0, PT, R16, R15, PT ;  /* 0x0000000f1000720c */ /* 0x000fe20003f04070 */
[----:B------:R-:W-:-:S12]  /*0900*/  VIADD R9, R9, UR6 ;  /* 0x0000000609097c36 */ /* 0x000fd80008000000 */
[----:B------:R-:W-:Y:S01]  /*0910*/  @!P0 IMAD.IADD R15, R15, 0x1, -R16 ;  /* 0x000000010f0f8824 */ /* 0x000fe200078e0a10 */
[----:B------:R-:W-:-:S04]  /*0920*/  ISETP.NE.AND P0, PT, R0, RZ, PT ;  /* 0x000000ff0000720c */ /* 0x000fc80003f05270 */
[----:B------:R-:W-:-:S13]  /*0930*/  ISETP.GT.U32.AND P1, PT, R16, R15, PT ;  /* 0x0000000f1000720c */ /* 0x000fda0003f24070 */
[----:B------:R-:W-:-:S05]  /*0940*/  @!P1 IADD3 R15, PT, PT, R15, -R16, RZ ;  /* 0x800000100f0f9210 */ /* 0x000fca0007ffe0ff */
[----:B------:R-:W-:Y:S01]  /*0950*/  @!P2 IMAD.MOV R15, RZ, RZ, -R15 ;  /* 0x000000ffff0fa224 */ /* 0x000fe200078e0a0f */
[----:B------:R-:W-:Y:S02]  /*0960*/  @!P0 LOP3.LUT R15, RZ, R0, RZ, 0x33, !PT ;  /* 0x00000000ff0f8212 */ /* 0x000fe400078e33ff */
[----:B------:R-:W-:-:S03]  /*0970*/  ISETP.GE.AND P0, PT, R9, UR7, PT ;  /* 0x0000000709007c0c */ /* 0x000fc6000bf06270 */
[----:B------:R0:W-:Y:S10]  /*0980*/  STG.E desc[UR8][R6.64], R15 ;  /* 0x0000000f06007986 */ /* 0x0001f4000c101908 */
[----:B------:R-:W-:Y:S05]  /*0990*/  @!P0 BRA `(.L_x_16) ;  /* 0xfffffffc00848947 */ /* 0x000fea000383ffff */
[----:B------:R-:W-:Y:S05]  /*09a0*/  EXIT ;  /* 0x000000000000794d */ /* 0x000fea0003800000 */
.L_x_17:
        /* <DEDUP_REMOVED lines=13> */
.L_x_149:


//--------------------- .text.div_i64             --------------------------
	.section	.text.div_i64,"ax",@progbits
	.align	128
        .global         div_i64
        .type           div_i64,@function
        .size           div_i64,(.L_x_145 - div_i64)
        .other          div_i64,@"STO_CUDA_ENTRY STV_DEFAULT"
div_i64:
.text.div_i64:
        /* <DEDUP_REMOVED lines=52> */
.L_x_18:
        /* <DEDUP_REMOVED lines=9> */
.L_x_24:
        /* <DEDUP_REMOVED lines=9> */
[----:B------:R-:W-:Y:S02]  /*0460*/  IADD3 R3, PT, PT, RZ, -R14, RZ ;  /* 0x8000000eff037210 */ /* 0x000fe40007ffe0ff */
[----:B------:R-:W-:-:S05]  /*0470*/  ISETP.NE.U32.AND P2, PT, R14, RZ, PT ;  /* 0x000000ff0e00720c */ /* 0x000fca0003f45070 */
[----:B0-----:R-:W0:Y:S02]  /*0480*/  MUFU.RCP R0, R0 ;  /* 0x0000000000007308 */ /* 0x001e240000001000 */
[----:B0-----:R-:W-:-:S06]  /*0490*/  VIADD R4, R0, 0xffffffe ;  /* 0x0ffffffe00047836 */ /* 0x001fcc0000000000 */
[----:B------:R0:W1:Y:S02]  /*04a0*/  F2I.FTZ.U32.TRUNC.NTZ R5, R4 ;  /* 0x0000000400057305 */ /* 0x000064000021f000 */
[----:B0-----:R-:W-:Y:S02]  /*04b0*/  IMAD.MOV.U32 R4, RZ, RZ, RZ ;  /* 0x000000ffff047224 */ /* 0x001fe400078e00ff */
[----:B-1----:R-:W-:-:S04]  /*04c0*/  IMAD R3, R3, R5, RZ ;  /* 0x0000000503037224 */ /* 0x002fc800078e02ff */
[----:B------:R-:W-:-:S06]  /*04d0*/  IMAD.HI.U32 R5, R5, R3, R4 ;  /* 0x0000000305057227 */ /* 0x000fcc00078e0004 */
[----:B------:R-:W-:-:S04]  /*04e0*/  IMAD.HI.U32 R4, R5, R2, RZ ;  /* 0x0000000205047227 */ /* 0x000fc800078e00ff */
[----:B------:R-:W-:Y:S02]  /*04f0*/  IMAD.MOV R3, RZ, RZ, -R4 ;  /* 0x000000ffff037224 */ /* 0x000fe400078e0a04 */
[----:B------:R-:W-:Y:S02]  /*0500*/  IMAD.MOV.U32 R5, RZ, RZ, RZ ;  /* 0x000000ffff057224 */ /* 0x000fe400078e00ff */
[----:B------:R-:W-:-:S05]  /*0510*/  IMAD R3, R14, R3, R2 ;  /* 0x000000030e037224 */ /* 0x000fca00078e0202 */
[----:B------:R-:W-:-:S13]  /*0520*/  ISETP.GE.U32.AND P0, PT, R3, R14, PT ;  /* 0x0000000e0300720c */ /* 0x000fda0003f06070 */
[----:B------:R-:W-:Y:S02]  /*0530*/  @P0 IMAD.IADD R3, R3, 0x1, -R14 ;  /* 0x0000000103030824 */ /* 0x000fe400078e0a0e */
[----:B------:R-:W-:-:S03]  /*0540*/  @P0 VIADD R4, R4, 0x1 ;  /* 0x0000000104040836 */ /* 0x000fc60000000000 */
[----:B------:R-:W-:-:S13]  /*0550*/  ISETP.GE.U32.AND P1, PT, R3, R14, PT ;  /* 0x0000000e0300720c */ /* 0x000fda0003f26070 */
[----:B------:R-:W-:Y:S02]  /*0560*/  @P1 IADD3 R4, PT, PT, R4, 0x1, RZ ;  /* 0x0000000104041810 */ /* 0x000fe40007ffe0ff */
[----:B------:R-:W-:Y:S01]  /*0570*/  @!P2 LOP3.LUT R4, RZ, R14, RZ, 0x33, !PT ;  /* 0x0000000eff04a212 */ /* 0x000fe200078e33ff */
[----:B------:R-:W-:Y:S06]  /*0580*/  BRA `(.L_x_23) ;  /* 0x0000000000107947 */ /* 0x000fec0003800000 */
.L_x_22:
[----:B------:R-:W-:Y:S01]  /*0590*/  IMAD.MOV.U32 R0, RZ, RZ, R2 ;  /* 0x000000ffff007224 */ /* 0x000fe200078e0002 */
[----:B------:R-:W-:Y:S01]  /*05a0*/  MOV R12, 0x5d0 ;  /* 0x000005d0000c7802 */ /* 0x000fe20000000f00 */
[----:B------:R-:W-:-:S07]  /*05b0*/  IMAD.MOV.U32 R17, RZ, RZ, R3 ;  /* 0x000000ffff117224 */ /* 0x000fce00078e0003 */
[----:B------:R-:W-:Y:S05]  /*05c0*/  CALL.REL.NOINC `($__internal_1_$__cuda_sm20_div_s64) ;  /* 0x0000000400347944 */ /* 0x000fea0003c00000 */
.L_x_23:
[----:B------:R-:W-:Y:S05]  /*05d0*/  BSYNC.RECONVERGENT B1 ;  /* 0x0000000000017941 */ /* 0x000fea0003800200 */
.L_x_21:
[----:B------:R-:W-:Y:S01]  /*05e0*/  MOV R3, UR17 ;  /* 0x0000001100037c02 */ /* 0x000fe20008000f00 */
[----:B------:R-:W-:-:S04]  /*05f0*/  IMAD.U32 R2, RZ, RZ, UR16 ;  /* 0x00000010ff027e24 */ /* 0x000fc8000f8e00ff */
[----:B------:R-:W-:-:S04]  /*0600*/  IMAD.WIDE R14, R13, 0x8, R2 ;  /* 0x000000080d0e7825 */ /* 0x000fc800078e0202 */
[----:B------:R-:W-:Y:S01]  /*0610*/  IMAD.IADD R13, R16, 0x1, R13 ;  /* 0x00000001100d7824 */ /* 0x000fe200078e020d */
[----:B------:R0:W-:Y:S04]  /*0620*/  STG.E.64 desc[UR10][R14.64], R4 ;  /* 0x000000040e007986 */ /* 0x0001e8000c101b0a */
[----:B------:R-:W-:-:S13]  /*0630*/  ISETP.GE.AND P0, PT, R13, R10, PT ;  /* 0x0000000a0d00720c */ /* 0x000fda0003f06270 */
[----:B0-----:R-:W-:Y:S05]  /*0640*/  @!P0 BRA `(.L_x_24) ;  /* 0xfffffffc00608947 */ /* 0x001fea000383ffff */
.L_x_20:
[----:B------:R-:W-:Y:S05]  /*0650*/  BSYNC.RECONVERGENT B0 ;  /* 0x0000000000007941 */ /* 0x000fea0003800200 */
.L_x_19:
        /* <DEDUP_REMOVED lines=28> */
.L_x_28:
        /* <DEDUP_REMOVED lines=14> */
[----:B0-----:R-:W-:Y:S02]  /*0900*/  IMAD.MOV.U32 R2, RZ, RZ, RZ ;  /* 0x000000ffff027224 */ /* 0x001fe400078e00ff */
[----:B---3--:R-:W-:-:S04]  /*0910*/  IMAD R5, R5, R3, RZ ;  /* 0x0000000305057224 */ /* 0x008fc800078e02ff */
[----:B------:R-:W-:-:S06]  /*0920*/  IMAD.HI.U32 R3, R3, R5, R2 ;  /* 0x0000000503037227 */ /* 0x000fcc00078e0002 */
[----:B------:R-:W-:-:S04]  /*0930*/  IMAD.HI.U32 R2, R3, R16, RZ ;  /* 0x0000001003027227 */ /* 0x000fc800078e00ff */
[----:B------:R-:W-:Y:S01]  /*0940*/  HFMA2 R3, -RZ, RZ, 0, 0 ;  /* 0x00000000ff037431 */ /* 0x000fe200000001ff */
[----:B------:R-:W-:-:S05]  /*0950*/  IADD3 R17, PT, PT, -R2, RZ, RZ ;  /* 0x000000ff02117210 */ /* 0x000fca0007ffe1ff */
[----:B------:R-:W-:-:S05]  /*0960*/  IMAD R17, R14, R17, R16 ;  /* 0x000000110e117224 */ /* 0x000fca00078e0210 */
[----:B------:R-:W-:-:S13]  /*0970*/  ISETP.GE.U32.AND P0, PT, R17, R14, PT ;  /* 0x0000000e1100720c */ /* 0x000fda0003f06070 */
[----:B------:R-:W-:Y:S02]  /*0980*/  @P0 IMAD.IADD R17, R17, 0x1, -R14 ;  /* 0x0000000111110824 */ /* 0x000fe400078e0a0e */
[----:B------:R-:W-:-:S03]  /*0990*/  @P0 VIADD R2, R2, 0x1 ;  /* 0x0000000102020836 */ /* 0x000fc60000000000 */
[----:B------:R-:W-:-:S13]  /*09a0*/  ISETP.GE.U32.AND P1, PT, R17, R14, PT ;  /* 0x0000000e1100720c */ /* 0x000fda0003f26070 */
[----:B------:R-:W-:Y:S01]  /*09b0*/  @P1 VIADD R2, R2, 0x1 ;  /* 0x0000000102021836 */ /* 0x000fe20000000000 */
[----:B------:R-:W-:Y:S01]  /*09c0*/  @!P2 LOP3.LUT R2, RZ, R14, RZ, 0x33, !PT ;  /* 0x0000000eff02a212 */ /* 0x000fe200078e33ff */
[----:B------:R-:W-:Y:S06]  /*09d0*/  BRA `(.L_x_27) ;  /* 0x0000000000147947 */ /* 0x000fec0003800000 */
.L_x_26:
[----:B------:R-:W-:Y:S01]  /*09e0*/  IMAD.MOV.U32 R0, RZ, RZ, R16 ;  /* 0x000000ffff007224 */ /* 0x000fe200078e0010 */
[----:B------:R-:W-:-:S07]  /*09f0*/  MOV R12, 0xa10 ;  /* 0x00000a10000c7802 */ /* 0x000fce0000000f00 */
[----:B-12---:R-:W-:Y:S05]  /*0a00*/  CALL.REL.NOINC `($__internal_1_$__cuda_sm20_div_s64) ;  /* 0x0000000000247944 */ /* 0x006fea0003c00000 */
[----:B------:R-:W-:Y:S02]  /*0a10*/  IMAD.MOV.U32 R2, RZ, RZ, R4 ;  /* 0x000000ffff027224 */ /* 0x000fe400078e0004 */
[----:B------:R-:W-:-:S07]  /*0a20*/  IMAD.MOV.U32 R3, RZ, RZ, R5 ;  /* 0x000000ffff037224 */ /* 0x000fce00078e0005 */
.L_x_27:
[----:B------:R-:W-:Y:S05]  /*0a30*/  BSYNC.RECONVERGENT B0 ;  /* 0x0000000000007941 */ /* 0x000fea0003800200 */
.L_x_25:
[C---:B-12---:R-:W-:Y:S01]  /*0a40*/  IMAD.WIDE R4, R13.reuse, 0x8, R6 ;  /* 0x000000080d047825 */ /* 0x046fe200078e0206 */
[----:B------:R-:W-:-:S04]  /*0a50*/  IADD3 R13, PT, PT, R13, UR6, RZ ;  /* 0x000000060d0d7c10 */ /* 0x000fc8000fffe0ff */
[----:B------:R0:W-:Y:S01]  /*0a60*/  STG.E.64 desc[UR10][R4.64], R2 ;  /* 0x0000000204007986 */ /* 0x0001e2000c101b0a */
[----:B------:R-:W-:-:S13]  /*0a70*/  ISETP.GE.AND P0, PT, R13, UR7, PT ;  /* 0x000000070d007c0c */ /* 0x000fda000bf06270 */
[----:B0-----:R-:W-:Y:S05]  /*0a80*/  @!P0 BRA `(.L_x_28) ;  /* 0xfffffffc00648947 */ /* 0x001fea000383ffff */
[----:B------:R-:W-:Y:S05]  /*0a90*/  EXIT ;  /* 0x000000000000794d */ /* 0x000fea0003800000 */
        .weak           $__internal_1_$__cuda_sm20_div_s64
        .type           $__internal_1_$__cuda_sm20_div_s64,@function
        .size           $__internal_1_$__cuda_sm20_div_s64,(.L_x_145 - $__internal_1_$__cuda_sm20_div_s64)
$__internal_1_$__cuda_sm20_div_s64:
[-C--:B------:R-:W-:Y:S02]  /*0aa0*/  IADD3 R5, P1, PT, RZ, -R14.reuse, RZ ;  /* 0x8000000eff057210 */ /* 0x080fe40007f3e0ff */
[----:B------:R-:W-:Y:S02]  /*0ab0*/  ISETP.GE.AND P0, PT, R15, RZ, PT ;  /* 0x000000ff0f00720c */ /* 0x000fe40003f06270 */
[----:B------:R-:W-:Y:S01]  /*0ac0*/  ISETP.GE.AND P3, PT, R17, RZ, PT ;  /* 0x000000ff1100720c */ /* 0x000fe20003f66270 */
[----:B------:R-:W-:Y:S01]  /*0ad0*/  IMAD.X R2, RZ, RZ, ~R15, P1 ;  /* 0x000000ffff027224 */ /* 0x000fe200008e0e0f */
[----:B------:R-:W-:-:S04]  /*0ae0*/  SEL R4, R5, R14, !P0 ;  /* 0x0000000e05047207 */ /* 0x000fc80004000000 */
        /* <DEDUP_REMOVED lines=22> */
[----:B------:R-:W-:Y:S01]  /*0c50*/  IADD3 R3, P0, PT, RZ, -R2, RZ ;  /* 0x80000002ff037210 */ /* 0x000fe20007f1e0ff */
[----:B------:R-:W-:Y:S02]  /*0c60*/  IMAD.X R20, RZ, RZ, ~R17, P4 ;  /* 0x000000ffff147224 */ /* 0x000fe400020e0e11 */
        /* <DEDUP_REMOVED lines=9> */
[----:B------:R-:W-:Y:S01]  /*0d00*/  IMAD.MOV.U32 R3, RZ, RZ, RZ ;  /* 0x000000ffff037224 */ /* 0x000fe200078e00ff */
[----:B------:R-:W-:Y:S02]  /*0d10*/  IADD3.X R0, PT, PT, R0, R21, RZ, P0, !PT ;  /* 0x0000001500007210 */ /* 0x000fe400007fe4ff */
[----:B------:R-:W-:Y:S01]  /*0d20*/  SEL R21, R20, R17, !P3 ;  /* 0x0000001114157207 */ /* 0x000fe20005800000 */
[C---:B------:R-:W-:Y:S01]  /*0d30*/  IMAD.HI.U32 R2, R18.reuse, R19, RZ ;  /* 0x0000001312027227 */ /* 0x040fe200078e00ff */
[----:B------:R-:W-:Y:S02]  /*0d40*/  IADD3.X R0, PT, PT, RZ, RZ, R0, P2, P1 ;  /* 0x000000ffff007210 */ /* 0x000fe400017e2400 */
[----:B------:R-:W-:Y:S01]  /*0d50*/  LOP3.LUT R17, R15, R17, RZ, 0x3c, !PT ;  /* 0x000000110f117212 */ /* 0x000fe200078e3cff */
[----:B------:R-:W-:-:S04]  /*0d60*/  IMAD.WIDE.U32 R2, R18, R21, R2 ;  /* 0x0000001512027225 */ /* 0x000fc800078e0002 */
[C---:B------:R-:W-:Y:S02]  /*0d70*/  IMAD R23, R0.reuse, R21, RZ ;  /* 0x0000001500177224 */ /* 0x040fe400078e02ff */
[----:B------:R-:W-:-:S04]  /*0d80*/  IMAD.HI.U32 R2, P0, R0, R19, R2 ;  /* 0x0000001300027227 */ /* 0x000fc80007800002 */
[----:B------:R-:W-:Y:S01]  /*0d90*/  IMAD.HI.U32 R25, R0, R21, RZ ;  /* 0x0000001500197227 */ /* 0x000fe200078e00ff */
[----:B------:R-:W-:-:S03]  /*0da0*/  IADD3 R23, P1, PT, R23, R2, RZ ;  /* 0x0000000217177210 */ /* 0x000fc60007f3e0ff */
[----:B------:R-:W-:Y:S02]  /*0db0*/  IMAD.X R25, RZ, RZ, R25, P0 ;  /* 0x000000ffff197224 */ /* 0x000fe400000e0619 */
[----:B------:R-:W-:-:S04]  /*0dc0*/  IMAD.WIDE.U32 R2, R23, R4, RZ ;  /* 0x0000000417027225 */ /* 0x000fc800078e00ff */
[----:B------:R-:W-:Y:S01]  /*0dd0*/  IMAD.X R25, RZ, RZ, R25, P1 ;  /* 0x000000ffff197224 */ /* 0x000fe200008e0619 */
[----:B------:R-:W-:Y:S01]  /*0de0*/  IADD3 R27, P1, PT, -R2, R19, RZ ;  /* 0x00000013021b7210 */ /* 0x000fe20007f3e1ff */
[----:B------:R-:W-:-:S03]  /*0df0*/  IMAD R0, R23, R5, R3 ;  /* 0x0000000517007224 */ /* 0x000fc600078e0203 */
[-C--:B------:R-:W-:Y:S01]  /*0e00*/  ISETP.GE.U32.AND P0, PT, R27, R4.reuse, PT ;  /* 0x000000041b00720c */ /* 0x080fe20003f06070 */
[----:B------:R-:W-:-:S05]  /*0e10*/  IMAD R0, R25, R4, R0 ;  /* 0x0000000419007224 */ /* 0x000fca00078e0200 */
[----:B------:R-:W-:Y:S02]  /*0e20*/  IADD3.X R21, PT, PT, ~R0, R21, RZ, P1, !PT ;  /* 0x0000001500157210 */ /* 0x000fe40000ffe5ff */
[----:B------:R-:W-:Y:S02]  /*0e30*/  IADD3 R3, P1, PT, R27, -R4, RZ ;  /* 0x800000041b037210 */ /* 0x000fe40007f3e0ff */
[----:B------:R-:W-:Y:S02]  /*0e40*/  ISETP.GE.U32.AND.EX P0, PT, R21, R5, PT, P0 ;  /* 0x000000051500720c */ /* 0x000fe40003f06100 */
[----:B------:R-:W-:Y:S01]  /*0e50*/  IADD3 R0, P2, PT, R23, 0x1, RZ ;  /* 0x0000000117007810 */ /* 0x000fe20007f5e0ff */
[----:B------:R-:W-:Y:S01]  /*0e60*/  IMAD.X R19, R21, 0x1, ~R5, P1 ;  /* 0x0000000115137824 */ /* 0x000fe200008e0e05 */
[----:B------:R-:W-:Y:S02]  /*0e70*/  SEL R3, R3, R27, P0 ;  /* 0x0000001b03037207 */ /* 0x000fe40000000000 */
[----:B------:R-:W-:Y:S01]  /*0e80*/  SEL R23, R0, R23, P0 ;  /* 0x0000001700177207 */ /* 0x000fe20000000000 */
[----:B------:R-:W-:Y:S01]  /*0e90*/  IMAD.X R2, RZ, RZ, R25, P2 ;  /* 0x000000ffff027224 */ /* 0x000fe200010e0619 */
[----:B------:R-:W-:-:S02]  /*0ea0*/  SEL R19, R19, R21, P0 ;  /* 0x0000001513137207 */ /* 0x000fc40000000000 */
[----:B------:R-:W-:Y:S02]  /*0eb0*/  ISETP.GE.U32.AND P1, PT, R3, R4, PT ;  /* 0x000000040300720c */ /* 0x000fe40003f26070 */
[----:B------:R-:W-:Y:S01]  /*0ec0*/  SEL R0, R2, R25, P0 ;  /* 0x0000001902007207 */ /* 0x000fe20000000000 */
[----:B------:R-:W-:Y:S01]  /*0ed0*/  IMAD.MOV.U32 R2, RZ, RZ, R12 ;  /* 0x000000ffff027224 */ /* 0x000fe200078e000c */
[----:B------:R-:W-:Y:S02]  /*0ee0*/  IADD3 R4, P2, PT, R23, 0x1, RZ ;  /* 0x0000000117047810 */ /* 0x000fe40007f5e0ff */
[----:B------:R-:W-:Y:S02]  /*0ef0*/  ISETP.GE.U32.AND.EX P0, PT, R19, R5, PT, P1 ;  /* 0x000000051300720c */ /* 0x000fe40003f06110 */
[----:B------:R-:W-:Y:S01]  /*0f00*/  ISETP.GE.AND P1, PT, R17, RZ, PT ;  /* 0x000000ff1100720c */ /* 0x000fe20003f26270 */
[----:B------:R-:W-:Y:S01]  /*0f10*/  IMAD.X R5, RZ, RZ, R0, P2 ;  /* 0x000000ffff057224 */ /* 0x000fe200010e0600 */
[----:B------:R-:W-:-:S04]  /*0f20*/  SEL R4, R4, R23, P0 ;  /* 0x0000001704047207 */ /* 0x000fc80000000000 */
[----:B------:R-:W-:Y:S02]  /*0f30*/  SEL R5, R5, R0, P0 ;  /* 0x0000000005057207 */ /* 0x000fe40000000000 */
[-C--:B------:R-:W-:Y:S02]  /*0f40*/  IADD3 R3, P2, PT, RZ, -R4.reuse, RZ ;  /* 0x80000004ff037210 */ /* 0x080fe40007f5e0ff */
[----:B------:R-:W-:Y:S02]  /*0f50*/  ISETP.NE.U32.AND P0, PT, R14, RZ, PT ;  /* 0x000000ff0e00720c */ /* 0x000fe40003f05070 */
[----:B------:R-:W-:Y:S02]  /*0f60*/  IADD3.X R0, PT, PT, RZ, ~R5, RZ, P2, !PT ;  /* 0x80000005ff007210 */ /* 0x000fe400017fe4ff */
[----:B------:R-:W-:Y:S01]  /*0f70*/  SEL R4, R3, R4, !P1 ;  /* 0x0000000403047207 */ /* 0x000fe20004800000 */
[----:B------:R-:W-:Y:S01]  /*0f80*/  IMAD.MOV.U32 R3, RZ, RZ, 0x0 ;  /* 0x00000000ff037424 */ /* 0x000fe200078e00ff */
[----:B------:R-:W-:-:S02]  /*0f90*/  ISETP.NE.AND.EX P0, PT, R15, RZ, PT, P0 ;  /* 0x000000ff0f00720c */ /* 0x000fc40003f05300 */
[----:B------:R-:W-:Y:S02]  /*0fa0*/  SEL R5, R0, R5, !P1 ;  /* 0x0000000500057207 */ /* 0x000fe40004800000 */
[----:B------:R-:W-:Y:S02]  /*0fb0*/  SEL R4, R4, 0xffffffff, P0 ;  /* 0xffffffff04047807 */ /* 0x000fe40000000000 */
[----:B------:R-:W-:Y:S01]  /*0fc0*/  SEL R5, R5, 0xffffffff, P0 ;  /* 0xffffffff05057807 */ /* 0x000fe20000000000 */
[----:B------:R-:W-:Y:S06]  /*0fd0*/  RET.REL.NODEC R2 `(div_i64) ;  /* 0xfffffff002087950 */ /* 0x000fec0003c3ffff */
.L_x_29:
        /* <DEDUP_REMOVED lines=10> */
.L_x_145:


//--------------------- .text.div_i32             --------------------------
	.section	.text.div_i32,"ax",@progbits
	.align	128
        .global         div_i32
        .type           div_i32,@function
        .size           div_i32,(.L_x_151 - div_i32)
        .other          div_i32,@"STO_CUDA_ENTRY STV_DEFAULT"
div_i32:
.text.div_i32:
        /* <DEDUP_REMOVED lines=41> */
.L_x_30:
        /* <DEDUP_REMOVED lines=23> */
.L_x_33:
[----:B--2---:R-:W-:-:S05]  /*0400*/  IMAD.WIDE R18, R9, 0x4, R4 ;  /* 0x0000000409127825 */ /* 0x004fca00078e0204 */
[----:B------:R-:W2:Y:S01]  /*0410*/  LDG.E R10, desc[UR8][R18.64] ;  /* 0x00000008120a7981 */ /* 0x000ea2000c1e1900 */
[----:B------:R-:W-:-:S05]  /*0420*/  IMAD.WIDE R16, R9, 0x4, R2 ;  /* 0x0000000409107825 */ /* 0x000fca00078e0202 */
[----:B------:R0:W4:Y:S01]  /*0430*/  LDG.E R11, desc[UR8][R16.64] ;  /* 0x00000008100b7981 */ /* 0x000122000c1e1900 */
[-C--:B--2---:R-:W-:Y:S02]  /*0440*/  IABS R14, R10.reuse ;  /* 0x0000000a000e7213 */ /* 0x084fe40000000000 */
[-C--:B0-----:R-:W-:Y:S02]  /*0450*/  IABS R17, R10.reuse ;  /* 0x0000000a00117213 */ /* 0x081fe40000000000 */
[----:B------:R-:W0:Y:S01]  /*0460*/  I2F.RP R15, R14 ;  /* 0x0000000e000f7306 */ /* 0x000e220000209400 */
[----:B----4-:R-:W-:Y:S02]  /*0470*/  IABS R16, R11 ;  /* 0x0000000b00107213 */ /* 0x010fe40000000000 */
[----:B------:R-:W-:-:S04]  /*0480*/  LOP3.LUT R11, R11, R10, RZ, 0x3c, !PT ;  /* 0x0000000a0b0b7212 */ /* 0x000fc800078e3cff */
[----:B------:R-:W-:Y:S01]  /*0490*/  ISETP.GE.AND P1, PT, R11, RZ, PT ;  /* 0x000000ff0b00720c */ /* 0x000fe20003f26270 */
[----:B0-----:R-:W0:Y:S02]  /*04a0*/  MUFU.RCP R15, R15 ;  /* 0x0000000f000f7308 */ /* 0x001e240000001000 */
[----:B0-----:R-:W-:Y:S01]  /*04b0*/  VIADD R12, R15, 0xffffffe ;  /* 0x0ffffffe0f0c7836 */ /* 0x001fe20000000000 */
[----:B------:R-:W-:-:S05]  /*04c0*/  IADD3 R15, PT, PT, RZ, -R17, RZ ;  /* 0x80000011ff0f7210 */ /* 0x000fca0007ffe0ff */
[----:B------:R0:W1:Y:S02]  /*04d0*/  F2I.FTZ.U32.TRUNC.NTZ R13, R12 ;  /* 0x0000000c000d7305 */ /* 0x000064000021f000 */
[----:B0-----:R-:W-:Y:S02]  /*04e0*/  IMAD.MOV.U32 R12, RZ, RZ, RZ ;  /* 0x000000ffff0c7224 */ /* 0x001fe400078e00ff */
[----:B-1----:R-:W-:-:S04]  /*04f0*/  IMAD.MOV R19, RZ, RZ, -R13 ;  /* 0x000000ffff137224 */ /* 0x002fc800078e0a0d */
[----:B------:R-:W-:-:S04]  /*0500*/  IMAD R19, R19, R14, RZ ;  /* 0x0000000e13137224 */ /* 0x000fc800078e02ff */
[----:B------:R-:W-:-:S06]  /*0510*/  IMAD.HI.U32 R13, R13, R19, R12 ;  /* 0x000000130d0d7227 */ /* 0x000fcc00078e000c */
[----:B------:R-:W-:-:S04]  /*0520*/  IMAD.HI.U32 R13, R13, R16, RZ ;  /* 0x000000100d0d7227 */ /* 0x000fc800078e00ff */
[----:B------:R-:W-:-:S05]  /*0530*/  IMAD R15, R13, R15, R16 ;  /* 0x0000000f0d0f7224 */ /* 0x000fca00078e0210 */
[----:B------:R-:W-:-:S13]  /*0540*/  ISETP.GT.U32.AND P2, PT, R14, R15, PT ;  /* 0x0000000f0e00720c */ /* 0x000fda0003f44070 */
[----:B------:R-:W-:Y:S02]  /*0550*/  @!P2 IMAD.IADD R15, R15, 0x1, -R14 ;  /* 0x000000010f0fa824 */ /* 0x000fe400078e0a0e */
[----:B------:R-:W-:Y:S01]  /*0560*/  @!P2 VIADD R13, R13, 0x1 ;  /* 0x000000010d0da836 */ /* 0x000fe20000000000 */
[----:B------:R-:W-:Y:S02]  /*0570*/  ISETP.NE.AND P2, PT, R10, RZ, PT ;  /* 0x000000ff0a00720c */ /* 0x000fe40003f45270 */
[----:B------:R-:W-:-:S13]  /*0580*/  ISETP.GE.U32.AND P0, PT, R15, R14, PT ;  /* 0x0000000e0f00720c */ /* 0x000fda0003f06070 */
[----:B------:R-:W-:-:S04]  /*0590*/  @P0 VIADD R13, R13, 0x1 ;  /* 0x000000010d0d0836 */ /* 0x000fc80000000000 */
[----:B------:R-:W-:Y:S02]  /*05a0*/  IMAD.MOV.U32 R11, RZ, RZ, R13 ;  /* 0x000000ffff0b7224 */ /* 0x000fe400078e000d */
[----:B---3--:R-:W-:-:S03]  /*05b0*/  IMAD.WIDE R12, R9, 0x4, R6 ;  /* 0x00000004090c7825 */ /* 0x008fc600078e0206 */
[----:B------:R-:W-:Y:S01]  /*05c0*/  @!P1 IADD3 R11, PT, PT, -R11, RZ, RZ ;  /* 0x000000ff0b0b9210 */ /* 0x000fe20007ffe1ff */
[----:B------:R-:W-:Y:S01]  /*05d0*/  IMAD.IADD R9, R8, 0x1, R9 ;  /* 0x0000000108097824 */ /* 0x000fe200078e0209 */
[----:B------:R-:W-:-:S04]  /*05e0*/  @!P2 LOP3.LUT R11, RZ, R10, RZ, 0x33, !PT ;  /* 0x0000000aff0ba212 */ /* 0x000fc800078e33ff */
[----:B------:R-:W-:Y:S01]  /*05f0*/  ISETP.GE.AND P0, PT, R9, R0, PT ;  /* 0x000000000900720c */ /* 0x000fe20003f06270 */
[----:B------:R0:W-:-:S12]  /*0600*/  STG.E desc[UR8][R12.64], R11 ;  /* 0x0000000b0c007986 */ /* 0x0001d8000c101908 */
[----:B0-----:R-:W-:Y:S05]  /*0610*/  @!P0 BRA `(.L_x_33) ;  /* 0xfffffffc00788947 */ /* 0x001fea000383ffff */
.L_x_32:
[----:B------:R-:W-:Y:S05]  /*0620*/  BSYNC.RECONVERGENT B0 ;  /* 0x0000000000007941 */ /* 0x000fea0003800200 */
.L_x_31:
        /* <DEDUP_REMOVED lines=26> */
.L_x_34:
[----:B------:R-:W-:-:S05]  /*07d0*/  IMAD.WIDE R12, R9, 0x4, R2 ;  /* 0x00000004090c7825 */ /* 0x000fca00078e0202 */
[----:B------:R-:W3:Y:S01]  /*07e0*/  LDG.E R0, desc[UR8][R12.64] ;  /* 0x000000080c007981 */ /* 0x000ee2000c1e1900 */
[----:B0-----:R-:W-:-:S06]  /*07f0*/  IMAD.WIDE R6, R9, 0x4, R4 ;  /* 0x0000000409067825 */ /* 0x001fcc00078e0204 */
[----:B------:R-:W4:Y:S01]  /*0800*/  LDG.E R7, desc[UR8][R6.64] ;  /* 0x0000000806077981 */ /* 0x000f22000c1e1900 */
[-C--:B---3--:R-:W-:Y:S02]  /*0810*/  IABS R17, R0.reuse ;  /* 0x0000000000117213 */ /* 0x088fe40000000000 */
[-C--:B------:R-:W-:Y:S02]  /*0820*/  IABS R12, R0.reuse ;  /* 0x00000000000c7213 */ /* 0x080fe40000000000 */
[----:B------:R-:W0:Y:S01]  /*0830*/  I2F.RP R8, R17 ;  /* 0x0000001100087306 */ /* 0x000e220000209400 */
[----:B----4-:R-:W-:Y:S02]  /*0840*/  IABS R6, R7 ;  /* 0x0000000700067213 */ /* 0x010fe40000000000 */
[----:B------:R-:W-:-:S04]  /*0850*/  LOP3.LUT R7, R7, R0, RZ, 0x3c, !PT ;  /* 0x0000000007077212 */ /* 0x000fc800078e3cff */
[----:B------:R-:W-:Y:S01]  /*0860*/  ISETP.GE.AND P1, PT, R7, RZ, PT ;  /* 0x000000ff0700720c */ /* 0x000fe20003f26270 */
[----:B0-----:R-:W0:Y:S02]  /*0870*/  MUFU.RCP R8, R8 ;  /* 0x0000000800087308 */ /* 0x001e240000001000 */
[----:B0-----:R-:W-:Y:S02]  /*0880*/  VIADD R14, R8, 0xffffffe ;  /* 0x0ffffffe080e7836 */ /* 0x001fe40000000000 */
[----:B------:R-:W-:-:S04]  /*0890*/  IMAD.MOV R8, RZ, RZ, -R12 ;  /* 0x000000ffff087224 */ /* 0x000fc800078e0a0c */
[----:B------:R0:W3:Y:S02]  /*08a0*/  F2I.FTZ.U32.TRUNC.NTZ R15, R14 ;  /* 0x0000000e000f7305 */ /* 0x0000e4000021f000 */
[----:B0-----:R-:W-:Y:S02]  /*08b0*/  HFMA2 R14, -RZ, RZ, 0, 0 ;  /* 0x00000000ff0e7431 */ /* 0x001fe400000001ff */
[----:B---3--:R-:W-:-:S04]  /*08c0*/  IMAD.MOV R16, RZ, RZ, -R15 ;  /* 0x000000ffff107224 */ /* 0x008fc800078e0a0f */
        /* <DEDUP_REMOVED lines=8> */
[----:B------:R-:W-:Y:S01]  /*0950*/  ISETP.GE.U32.AND P0, PT, R6, R17, PT ;  /* 0x000000110600720c */ /* 0x000fe20003f06070 */
[----:B-12---:R-:W-:-:S04]  /*0960*/  IMAD.WIDE R6, R9, 0x4, R10 ;  /* 0x0000000409067825 */ /* 0x006fc800078e020a */
[----:B------:R-:W-:-:S08]  /*0970*/  VIADD R9, R9, UR6 ;  /* 0x0000000609097c36 */ /* 0x000fd00008000000 */
[----:B------:R-:W-:Y:S02]  /*0980*/  @P0 IADD3 R15, PT, PT, R15, 0x1, RZ ;  /* 0x000000010f0f0810 */ /* 0x000fe40007ffe0ff */
[----:B------:R-:W-:-:S03]  /*0990*/  ISETP.GE.AND P0, PT, R9, UR7, PT ;  /* 0x0000000709007c0c */ /* 0x000fc6000bf06270 */
[----:B------:R-:W-:Y:S01]  /*09a0*/  @!P1 IMAD.MOV R15, RZ, RZ, -R15 ;  /* 0x000000ffff0f9224 */ /* 0x000fe200078e0a0f */
[----:B------:R-:W-:-:S05]  /*09b0*/  @!P2 LOP3.LUT R15, RZ, R0, RZ, 0x33, !PT ;  /* 0x00000000ff0fa212 */ /* 0x000fca00078e33ff */
[----:B------:R0:W-:Y:S04]  /*09c0*/  STG.E desc[UR8][R6.64], R15 ;  /* 0x0000000f06007986 */ /* 0x0001e8000c101908 */
[----:B------:R-:W-:Y:S05]  /*09d0*/  @!P0 BRA `(.L_x_34) ;  /* 0xfffffffc007c8947 */ /* 0x000fea000383ffff */
[----:B------:R-:W-:Y:S05]  /*09e0*/  EXIT ;  /* 0x000000000000794d */ /* 0x000fea0003800000 */
.L_x_35:
        /* <DEDUP_REMOVED lines=9> */
.L_x_151:


//--------------------- .text.div_f64             --------------------------
	.section	.text.div_f64,"ax",@progbits
	.align	128
        .global         div_f64
        .type           div_f64,@function
        .size           div_f64,(.L_x_146 - div_f64)
        .other          div_f64,@"STO_CUDA_ENTRY STV_DEFAULT"
div_f64:
.text.div_f64:
[----:B------:R-:W-:Y:S08]  /*0000*/  LDC R1, c[0x0][0x37c] ;  /* 0x0000df00ff017b82 */ /* 0x000ff00000000800 */
[----:B------:R-:W0:Y:S01]  /*0010*/  LDC R3, c[0x0][0x398] ;  /* 0x0000e600ff037b82 */ /* 0x000e220000000800 */
[----:B------:R-:W1:Y:S01]  /*0020*/  LDCU.64 UR12, c[0x0][0x3a8] ;  /* 0x00007500ff0c77ac */ /* 0x000e620008000a00 */
[----:B------:R-:W2:Y:S01]  /*0030*/  S2R R0, SR_CTAID.Y ;  /* 0x0000000000007919 */ /* 0x000ea20000002600 */
[----:B------:R-:W3:Y:S01]  /*0040*/  LDCU UR7, c[0x0][0x360] ;  /* 0x00006c00ff0777ac */ /* 0x000ee20008000800 */
[----:B------:R-:W4:Y:S04]  /*0050*/  S2R R7, SR_TID.Z ;  /* 0x0000000000077919 */ /* 0x000f280000002300 */
[----:B------:R-:W0:Y:S01]  /*0060*/  LDC.64 R4, c[0x0][0x380] ;  /* 0x0000e000ff047b82 */ /* 0x000e220000000a00 */
[----:B------:R-:W5:Y:S01]  /*0070*/  LDCU UR8, c[0x0][0x364] ;  /* 0x00006c80ff0877ac */ /* 0x000f620008000800 */
[----:B------:R-:W2:Y:S01]  /*0080*/  S2R R9, SR_CTAID.X ;  /* 0x0000000000097919 */ /* 0x000ea20000002500 */
[----:B------:R-:W3:Y:S01]  /*0090*/  LDCU UR4, c[0x0][0x370] ;  /* 0x00006e00ff0477ac */ /* 0x000ee20008000800 */
[----:B------:R-:W2:Y:S01]  /*00a0*/  S2R R2, SR_TID.X ;  /* 0x0000000000027919 */ /* 0x000ea20000002100 */
[----:B------:R-:W4:Y:S01]  /*00b0*/  LDCU UR6, c[0x0][0x368] ;  /* 0x00006d00ff0677ac */ /* 0x000f220008000800 */
[----:B------:R-:W5:Y:S01]  /*00c0*/  LDCU UR5, c[0x0][0x374] ;  /* 0x00006e80ff0577ac */ /* 0x000f620008000800 */
[----:B------:R-:W4:Y:S01]  /*00d0*/  LDCU.64 UR14, c[0x0][0x390] ;  /* 0x00007200ff0e77ac */ /* 0x000f220008000a00 */
[----:B------:R-:W0:Y:S02]  /*00e0*/  LDCU.64 UR10, c[0x0][0x358] ;  /* 0x00006b00ff0a77ac */ /* 0x000e240008000a00 */
[----:B0-----:R-:W-:Y:S01]  /*00f0*/  IMAD.WIDE R4, R3, 0x8, R4 ;  /* 0x0000000803047825 */ /* 0x001fe200078e0204 */
[----:B---3--:R-:W-:Y:S01]  /*0100*/  UIMAD UR4, UR7, UR4, URZ ;  /* 0x00000004070472a4 */ /* 0x008fe2000f8e02ff */
[----:B------:R-:W0:Y:S01]  /*0110*/  LDCU.64 UR16, c[0x0][0x390] ;  /* 0x00007200ff1077ac */ /* 0x000e220008000a00 */
[----:B-1----:R-:W-:-:S03]  /*0120*/  ISETP.GT.U32.AND P0, PT, R4, UR12, PT ;  /* 0x0000000c04007c0c */ /* 0x002fc6000bf04070 */
[----:B------:R-:W4:Y:S01]  /*0130*/  S2R R4, SR_CTAID.Z ;  /* 0x0000000000047919 */ /* 0x000f220000002700 */
[----:B-----5:R-:W-:Y:S01]  /*0140*/  UIMAD UR5, UR8, UR5, URZ ;  /* 0x00000005080572a4 */ /* 0x020fe2000f8e02ff */
[----:B------:R-:W-:Y:S02]  /*0150*/  ISETP.GT.U32.AND.EX P0, PT, R5, UR13, PT, P0 ;  /* 0x0000000d05007c0c */ /* 0x000fe4000bf04100 */
[----:B------:R-:W1:Y:S01]  /*0160*/  S2R R5, SR_TID.Y ;  /* 0x0000000000057919 */ /* 0x000e620000002200 */
[----:B--2---:R-:W-:-:S10]  /*0170*/  IMAD R9, R9, UR7, R2 ;  /* 0x0000000709097c24 */ /* 0x004fd4000f8e0202 */
[----:B------:R-:W2:Y:S01]  /*0180*/  @P0 LDC.64 R10, c[0x0][0x380] ;  /* 0x0000e000ff0a0b82 */ /* 0x000ea20000000a00 */
[----:B-1----:R-:W-:Y:S02]  /*0190*/  IMAD R0, R0, UR8, R5 ;  /* 0x0000000800007c24 */ /* 0x002fe4000f8e0205 */
[----:B----4-:R-:W-:Y:S01]  /*01a0*/  IMAD R5, R4, UR6, R7 ;  /* 0x0000000604057c24 */ /* 0x010fe2000f8e0207 */
[----:B--2---:R-:W-:-:S04]  /*01b0*/  @P0 IADD3 R19, P1, PT, -R10, UR12, RZ ;  /* 0x0000000c0a130c10 */ /* 0x004fc8000ff3e1ff */
[----:B------:R-:W1:Y:S01]  /*01c0*/  LDC.64 R6, c[0x0][0x388] ;  /* 0x0000e200ff067b82 */ /* 0x000e620000000a00 */
[----:B------:R-:W-:Y:S02]  /*01d0*/  IMAD.U32 R4, RZ, RZ, UR14 ;  /* 0x0000000eff047e24 */ /* 0x000fe4000f8e00ff */
[----:B------:R-:W-:Y:S01]  /*01e0*/  IMAD R0, R5, UR5, R0 ;  /* 0x0000000505007c24 */ /* 0x000fe2000f8e0200 */
[----:B------:R-:W-:Y:S01]  /*01f0*/  @P0 IADD3.X R2, PT, PT, ~R11, UR13, RZ, P1, !PT ;  /* 0x0000000d0b020c10 */ /* 0x000fe20008ffe5ff */
[----:B------:R-:W-:Y:S02]  /*0200*/  IMAD.U32 R5, RZ, RZ, UR15 ;  /* 0x0000000fff057e24 */ /* 0x000fe4000f8e00ff */
[----:B------:R-:W-:Y:S01]  /*0210*/  IMAD R0, R0, UR4, R9 ;  /* 0x0000000400007c24 */ /* 0x000fe2000f8e0209 */
[----:B------:R-:W-:Y:S01]  /*0220*/  @P0 SHF.R.U64 R19, R19, 0x3, R2 ;  /* 0x0000000313130819 */ /* 0x000fe20000001202 */
        /* <DEDUP_REMOVED lines=17> */
.L_x_36:
[----:B------:R-:W-:Y:S01]  /*0340*/  ISETP.GE.AND P0, PT, R0, R19, PT ;  /* 0x000000130000720c */ /* 0x000fe20003f06270 */
[----:B------:R-:W-:-:S12]  /*0350*/  BSSY.RECONVERGENT B0, `(.L_x_37) ;  /* 0x0000027000007945 */ /* 0x000fd80003800200 */
[----:B------:R-:W-:Y:S05]  /*0360*/  @P0 BRA `(.L_x_38) ;  /* 0x0000000000940947 */ /* 0x000fea0003800000 */
[----:B------:R-:W0:Y:S08]  /*0370*/  LDC R2, c[0x0][0x378] ;  /* 0x0000de00ff027b82 */ /* 0x000e300000000800 */
[----:B------:R-:W2:Y:S08]  /*0380*/  LDC.64 R16, c[0x0][0x380] ;  /* 0x0000e000ff107b82 */ /* 0x000eb00000000a00 */
[----:B------:R-:W3:Y:S01]  /*0390*/  LDC.64 R14, c[0x0][0x388] ;  /* 0x0000e200ff0e7b82 */ /* 0x000ee20000000a00 */
[----:B0-----:R-:W-:-:S04]  /*03a0*/  IMAD R2, R2, UR6, RZ ;  /* 0x0000000602027c24 */ /* 0x001fc8000f8e02ff */
[----:B------:R-:W-:-:S04]  /*03b0*/  IMAD R2, R2, UR5, RZ ;  /* 0x0000000502027c24 */ /* 0x000fc8000f8e02ff */
[----:B--2---:R-:W-:-:S07]  /*03c0*/  IMAD R29, R2, UR4, RZ ;  /* 0x00000004021d7c24 */ /* 0x004fce000f8e02ff */
.L_x_41:
[----:B---3--:R-:W-:-:S06]  /*03d0*/  IMAD.WIDE R10, R0, 0x8, R14 ;  /* 0x00000008000a7825 */ /* 0x008fcc00078e020e */
[----:B------:R-:W2:Y:S01]  /*03e0*/  LDG.E.64 R10, desc[UR10][R10.64] ;  /* 0x0000000a0a0a7981 */ /* 0x000ea2000c1e1b00 */
[----:B------:R-:W-:-:S06]  /*03f0*/  IMAD.WIDE R8, R0, 0x8, R16 ;  /* 0x0000000800087825 */ /* 0x000fcc00078e0210 */
[----:B------:R-:W3:Y:S01]  /*0400*/  LDG.E.64 R8, desc[UR10][R8.64] ;  /* 0x0000000a08087981 */ /* 0x000ee2000c1e1b00 */
[----:B------:R-:W-:Y:S01]  /*0410*/  IMAD.MOV.U32 R2, RZ, RZ, 0x1 ;  /* 0x00000001ff027424 */ /* 0x000fe200078e00ff */
[----:B------:R-:W-:Y:S01]  /*0420*/  BSSY.RECONVERGENT B1, `(.L_x_39) ;  /* 0x0000012000017945 */ /* 0x000fe20003800200 */
[----:B--2---:R-:W0:Y:S01]  /*0430*/  MUFU.RCP64H R3, R11 ;  /* 0x0000000b00037308 */ /* 0x004e220000001800 */
[----:B---3--:R-:W-:-:S03]  /*0440*/  FSETP.GEU.AND P1, PT, |R9|, 6.5827683646048100446e-37, PT ;  /* 0x036000000900780b */ /* 0x008fc60003f2e200 */
[----:B0-----:R-:W-:-:S08]  /*0450*/  DFMA R4, -R10, R2, 1 ;  /* 0x3ff000000a04742b */ /* 0x001fd00000000102 */
[----:B------:R-:W-:-:S08]  /*0460*/  DFMA R4, R4, R4, R4 ;  /* 0x000000040404722b */ /* 0x000fd00000000004 */
[----:B------:R-:W-:-:S08]  /*0470*/  DFMA R4, R2, R4, R2 ;  /* 0x000000040204722b */ /* 0x000fd00000000002 */
[----:B------:R-:W-:-:S08]  /*0480*/  DFMA R2, -R10, R4, 1 ;  /* 0x3ff000000a02742b */ /* 0x000fd00000000104 */
[----:B------:R-:W-:-:S08]  /*0490*/  DFMA R2, R4, R2, R4 ;  /* 0x000000020402722b */ /* 0x000fd00000000004 */
[----:B------:R-:W-:-:S08]  /*04a0*/  DMUL R4, R8, R2 ;  /* 0x0000000208047228 */ /* 0x000fd00000000000 */
[----:B-1----:R-:W-:-:S08]  /*04b0*/  DFMA R6, -R10, R4, R8 ;  /* 0x000000040a06722b */ /* 0x002fd00000000108 */
[----:B------:R-:W-:-:S10]  /*04c0*/  DFMA R2, R2, R6, R4 ;  /* 0x000000060202722b */ /* 0x000fd40000000004 */
[----:B------:R-:W-:-:S05]  /*04d0*/  FFMA R4, RZ, R11, R3 ;  /* 0x0000000bff047223 */ /* 0x000fca0000000003 */
[----:B------:R-:W-:-:S13]  /*04e0*/  FSETP.GT.AND P0, PT, |R4|, 1.469367938527859385e-39, PT ;  /* 0x001000000400780b */ /* 0x000fda0003f04200 */
[----:B------:R-:W-:Y:S05]  /*04f0*/  @P0 BRA P1, `(.L_x_40) ;  /* 0x0000000000100947 */ /* 0x000fea0000800000 */
[----:B------:R-:W-:-:S07]  /*0500*/  MOV R2, 0x520 ;  /* 0x0000052000027802 */ /* 0x000fce0000000f00 */
[----:B------:R-:W-:Y:S05]  /*0510*/  CALL.REL.NOINC `($__internal_2_$__cuda_sm20_div_rn_f64_full) ;  /* 0x0000000400147944 */ /* 0x000fea0003c00000 */
[----:B------:R-:W-:Y:S02]  /*0520*/  IMAD.MOV.U32 R2, RZ, RZ, R20 ;  /* 0x000000ffff027224 */ /* 0x000fe400078e0014 */
[----:B------:R-:W-:-:S07]  /*0530*/  IMAD.MOV.U32 R3, RZ, RZ, R21 ;  /* 0x000000ffff037224 */ /* 0x000fce00078e0015 */
.L_x_40:
[----:B------:R-:W-:Y:S05]  /*0540*/  BSYNC.RECONVERGENT B1 ;  /* 0x0000000000017941 */ /* 0x000fea0003800200 */
.L_x_39:
[----:B------:R-:W-:Y:S02]  /*0550*/  IMAD.U32 R4, RZ, RZ, UR16 ;  /* 0x00000010ff047e24 */ /* 0x000fe4000f8e00ff */
[----:B------:R-:W-:Y:S02]  /*0560*/  IMAD.U32 R5, RZ, RZ, UR17 ;  /* 0x00000011ff057e24 */ /* 0x000fe4000f8e00ff */
[----:B------:R-:W-:-:S04]  /*0570*/  IMAD.WIDE R6, R0, 0x8, R4 ;  /* 0x0000000800067825 */ /* 0x000fc800078e0204 */
[----:B------:R-:W-:Y:S01]  /*0580*/  IMAD.IADD R0, R29, 0x1, R0 ;  /* 0x000000011d007824 */ /* 0x000fe200078e0200 */
[----:B------:R0:W-:Y:S04]  /*0590*/  STG.E.64 desc[UR10][R6.64], R2 ;  /* 0x0000000206007986 */ /* 0x0001e8000c101b0a */
[----:B------:R-:W-:-:S13]  /*05a0*/  ISETP.GE.AND P0, PT, R0, R19, PT ;  /* 0x000000130000720c */ /* 0x000fda0003f06270 */
[----:B0-----:R-:W-:Y:S05]  /*05b0*/  @!P0 BRA `(.L_x_41) ;  /* 0xfffffffc00848947 */ /* 0x001fea000383ffff */
.L_x_38:
[----:B------:R-:W-:Y:S05]  /*05c0*/  BSYNC.RECONVERGENT B0 ;  /* 0x0000000000007941 */ /* 0x000fea0003800200 */
.L_x_37:
        /* <DEDUP_REMOVED lines=8> */
[----:B-1----:R-:W1:Y:S08]  /*0650*/  LDC.64 R6, c[0x0][0x388] ;  /* 0x0000e200ff067b82 */ /* 0x002e700000000a00 */
[----:B------:R-:W2:Y:S01]  /*0660*/  LDC.64 R18, c[0x0][0x3a0] ;  /* 0x0000e800ff127b82 */ /* 0x000ea20000000a00 */
        /* <DEDUP_REMOVED lines=8> */
[----:B-1----:R-:W-:Y:S01]  /*06f0*/  IMAD.WIDE R6, R9, 0x8, R6 ;  /* 0x0000000809067825 */ /* 0x002fe200078e0206 */
        /* <DEDUP_REMOVED lines=9> */
.L_x_44:
[----:B------:R-:W-:-:S06]  /*0790*/  IMAD.WIDE R10, R0, 0x8, R14 ;  /* 0x00000008000a7825 */ /* 0x000fcc00078e020e */
[----:B------:R-:W3:Y:S01]  /*07a0*/  LDG.E.64 R10, desc[UR10][R10.64] ;  /* 0x0000000a0a0a7981 */ /* 0x000ee2000c1e1b00 */
[----:B------:R-:W-:-:S06]  /*07b0*/  IMAD.WIDE R8, R0, 0x8, R16 ;  /* 0x0000000800087825 */ /* 0x000fcc00078e0210 */
[----:B------:R-:W4:Y:S01]  /*07c0*/  LDG.E.64 R8, desc[UR10][R8.64] ;  /* 0x0000000a08087981 */ /* 0x000f22000c1e1b00 */
[----:B------:R-:W-:Y:S01]  /*07d0*/  IMAD.MOV.U32 R2, RZ, RZ, 0x1 ;  /* 0x00000001ff027424 */ /* 0x000fe200078e00ff */
[----:B------:R-:W-:Y:S01]  /*07e0*/  BSSY.RECONVERGENT B0, `(.L_x_42) ;  /* 0x0000012000007945 */ /* 0x000fe20003800200 */
[----:B---3--:R-:W0:Y:S01]  /*07f0*/  MUFU.RCP64H R3, R11 ;  /* 0x0000000b00037308 */ /* 0x008e220000001800 */
[----:B----4-:R-:W-:-:S03]  /*0800*/  FSETP.GEU.AND P1, PT, |R9|, 6.5827683646048100446e-37, PT ;  /* 0x036000000900780b */ /* 0x010fc60003f2e200 */
[----:B0-----:R-:W-:-:S08]  /*0810*/  DFMA R4, -R10, R2, 1 ;  /* 0x3ff000000a04742b */ /* 0x001fd00000000102 */
[----:B------:R-:W-:-:S08]  /*0820*/  DFMA R4, R4, R4, R4 ;  /* 0x000000040404722b */ /* 0x000fd00000000004 */
[----:B------:R-:W-:-:S08]  /*0830*/  DFMA R4, R2, R4, R2 ;  /* 0x000000040204722b */ /* 0x000fd00000000002 */
[----:B------:R-:W-:-:S08]  /*0840*/  DFMA R2, -R10, R4, 1 ;  /* 0x3ff000000a02742b */ /* 0x000fd00000000104 */
[----:B------:R-:W-:-:S08]  /*0850*/  DFMA R2, R4, R2, R4 ;  /* 0x000000020402722b */ /* 0x000fd00000000004 */
[----:B------:R-:W-:-:S08]  /*0860*/  DMUL R4, R8, R2 ;  /* 0x0000000208047228 */ /* 0x000fd00000000000 */
[----:B------:R-:W-:-:S08]  /*0870*/  DFMA R6, -R10, R4, R8 ;  /* 0x000000040a06722b */ /* 0x000fd00000000108 */
[----:B------:R-:W-:-:S10]  /*0880*/  DFMA R2, R2, R6, R4 ;  /* 0x000000060202722b */ /* 0x000fd40000000004 */
[----:B------:R-:W-:-:S05]  /*0890*/  FFMA R4, RZ, R11, R3 ;  /* 0x0000000bff047223 */ /* 0x000fca0000000003 */
[----:B------:R-:W-:-:S13]  /*08a0*/  FSETP.GT.AND P0, PT, |R4|, 1.469367938527859385e-39, PT ;  /* 0x001000000400780b */ /* 0x000fda0003f04200 */
[----:B------:R-:W-:Y:S05]  /*08b0*/  @P0 BRA P1, `(.L_x_43) ;  /* 0x0000000000100947 */ /* 0x000fea0000800000 */
[----:B------:R-:W-:-:S07]  /*08c0*/  MOV R2, 0x8e0 ;  /* 0x000008e000027802 */ /* 0x000fce0000000f00 */
[----:B-12---:R-:W-:Y:S05]  /*08d0*/  CALL.REL.NOINC `($__internal_2_$__cuda_sm20_div_rn_f64_full) ;  /* 0x0000000000247944 */ /* 0x006fea0003c00000 */
[----:B------:R-:W-:Y:S02]  /*08e0*/  IMAD.MOV.U32 R2, RZ, RZ, R20 ;  /* 0x000000ffff027224 */ /* 0x000fe400078e0014 */
[----:B------:R-:W-:-:S07]  /*08f0*/  IMAD.MOV.U32 R3, RZ, RZ, R21 ;  /* 0x000000ffff037224 */ /* 0x000fce00078e0015 */
.L_x_43:
[----:B------:R-:W-:Y:S05]  /*0900*/  BSYNC.RECONVERGENT B0 ;  /* 0x0000000000007941 */ /* 0x000fea0003800200 */
.L_x_42:
[----:B-12---:R-:W-:-:S04]  /*0910*/  IMAD.WIDE R4, R0, 0x8, R18 ;  /* 0x0000000800047825 */ /* 0x006fc800078e0212 */
[----:B------:R-:W-:Y:S01]  /*0920*/  VIADD R0, R0, UR6 ;  /* 0x0000000600007c36 */ /* 0x000fe20008000000 */
[----:B------:R0:W-:Y:S04]  /*0930*/  STG.E.64 desc[UR10][R4.64], R2 ;  /* 0x0000000204007986 */ /* 0x0001e8000c101b0a */
[----:B------:R-:W-:-:S13]  /*0940*/  ISETP.GE.AND P0, PT, R0, UR7, PT ;  /* 0x0000000700007c0c */ /* 0x000fda000bf06270 */
[----:B0-----:R-:W-:Y:S05]  /*0950*/  @!P0 BRA `(.L_x_44) ;  /* 0xfffffffc008c8947 */ /* 0x001fea000383ffff */
[----:B------:R-:W-:Y:S05]  /*0960*/  EXIT ;  /* 0x000000000000794d */ /* 0x000fea0003800000 */
        .weak           $__internal_2_$__cuda_sm20_div_rn_f64_full
        .type           $__internal_2_$__cuda_sm20_div_rn_f64_full,@function
        .size           $__internal_2_$__cuda_sm20_div_rn_f64_full,(.L_x_146 - $__internal_2_$__cuda_sm20_div_rn_f64_full)
$__internal_2_$__cuda_sm20_div_rn_f64_full:
[C---:B------:R-:W-:Y:S01]  /*0970*/  FSETP.GEU.AND P0, PT, |R11|.reuse, 1.469367938527859385e-39, PT ;  /* 0x001000000b00780b */ /* 0x040fe20003f0e200 */
[----:B------:R-:W-:Y:S01]  /*0980*/  IMAD.MOV.U32 R6, RZ, RZ, 0x1 ;  /* 0x00000001ff067424 */ /* 0x000fe200078e00ff */
[----:B------:R-:W-:Y:S01]  /*0990*/  LOP3.LUT R12, R11, 0x800fffff, RZ, 0xc0, !PT ;  /* 0x800fffff0b0c7812 */ /* 0x000fe200078ec0ff */
[----:B------:R-:W-:Y:S01]  /*09a0*/  BSSY.RECONVERGENT B2, `(.L_x_45) ;  /* 0x0000054000027945 */ /* 0x000fe20003800200 */
[C---:B------:R-:W-:Y:S02]  /*09b0*/  FSETP.GEU.AND P2, PT, |R9|.reuse, 1.469367938527859385e-39, PT ;  /* 0x001000000900780b */ /* 0x040fe40003f4e200 */
[----:B------:R-:W-:Y:S01]  /*09c0*/  LOP3.LUT R13, R12, 0x3ff00000, RZ, 0xfc, !PT ;  /* 0x3ff000000c0d7812 */ /* 0x000fe200078efcff */
[----:B------:R-:W-:Y:S01]  /*09d0*/  IMAD.MOV.U32 R12, RZ, RZ, R10 ;  /* 0x000000ffff0c7224 */ /* 0x000fe200078e000a */
[----:B------:R-:W-:Y:S02]  /*09e0*/  LOP3.LUT R3, R9, 0x7ff00000, RZ, 0xc0, !PT ;  /* 0x7ff0000009037812 */ /* 0x000fe400078ec0ff */
[----:B------:R-:W-:-:S03]  /*09f0*/  LOP3.LUT R26, R11, 0x7ff00000, RZ, 0xc0, !PT ;  /* 0x7ff000000b1a7812 */ /* 0x000fc600078ec0ff */
[----:B------:R-:W-:Y:S01]  /*0a00*/  @!P0 DMUL R12, R10, 8.98846567431157953865e+307 ;  /* 0x7fe000000a0c8828 */ /* 0x000fe20000000000 */
[----:B------:R-:W-:-:S03]  /*0a10*/  ISETP.GE.U32.AND P1, PT, R3, R26, PT ;  /* 0x0000001a0300720c */ /* 0x000fc60003f26070 */
[----:B------:R-:W-:Y:S01]  /*0a20*/  @!P2 LOP3.LUT R4, R11, 0x7ff00000, RZ, 0xc0, !PT ;  /* 0x7ff000000b04a812 */ /* 0x000fe200078ec0ff */
[----:B------:R-:W-:Y:S01]  /*0a30*/  @!P2 IMAD.MOV.U32 R24, RZ, RZ, RZ ;  /* 0x000000ffff18a224 */ /* 0x000fe200078e00ff */
[----:B------:R-:W0:Y:S02]  /*0a40*/  MUFU.RCP64H R7, R13 ;  /* 0x0000000d00077308 */ /* 0x000e240000001800 */
[----:B------:R-:W-:Y:S01]  /*0a50*/  @!P2 ISETP.GE.U32.AND P3, PT, R3, R4, PT ;  /* 0x000000040300a20c */ /* 0x000fe20003f66070 */
[----:B------:R-:W-:Y:S01]  /*0a60*/  IMAD.MOV.U32 R4, RZ, RZ, 0x1ca00000 ;  /* 0x1ca00000ff047424 */ /* 0x000fe200078e00ff */
[----:B------:R-:W-:-:S04]  /*0a70*/  @!P0 LOP3.LUT R26, R13, 0x7ff00000, RZ, 0xc0, !PT ;  /* 0x7ff000000d1a8812 */ /* 0x000fc800078ec0ff */
[----:B------:R-:W-:Y:S01]  /*0a80*/  @!P2 SEL R5, R4, 0x63400000, !P3 ;  /* 0x634000000405a807 */ /* 0x000fe20005800000 */
[----:B------:R-:W-:-:S03]  /*0a90*/  VIADD R27, R26, 0xffffffff ;  /* 0xffffffff1a1b7836 */ /* 0x000fc60000000000 */
[----:B------:R-:W-:-:S04]  /*0aa0*/  @!P2 LOP3.LUT R5, R5, 0x80000000, R9, 0xf8, !PT ;  /* 0x800000000505a812 */ /* 0x000fc800078ef809 */
[----:B------:R-:W-:Y:S01]  /*0ab0*/  @!P2 LOP3.LUT R25, R5, 0x100000, RZ, 0xfc, !PT ;  /* 0x001000000519a812 */ /* 0x000fe200078efcff */
[----:B0-----:R-:W-:Y:S01]  /*0ac0*/  DFMA R22, R6, -R12, 1 ;  /* 0x3ff000000616742b */ /* 0x001fe2000000080c */
[----:B------:R-:W-:-:S07]  /*0ad0*/  IMAD.MOV.U32 R5, RZ, RZ, R3 ;  /* 0x000000ffff057224 */ /* 0x000fce00078e0003 */
[----:B------:R-:W-:-:S08]  /*0ae0*/  DFMA R22, R22, R22, R22 ;  /* 0x000000161616722b */ /* 0x000fd00000000016 */
[----:B------:R-:W-:Y:S01]  /*0af0*/  DFMA R22, R6, R22, R6 ;  /* 0x000000160616722b */ /* 0x000fe20000000006 */
[----:B------:R-:W-:Y:S01]  /*0b00*/  SEL R7, R4, 0x63400000, !P1 ;  /* 0x6340000004077807 */ /* 0x000fe20004800000 */
[----:B------:R-:W-:-:S03]  /*0b10*/  IMAD.MOV.U32 R6, RZ, RZ, R8 ;  /* 0x000000ffff067224 */ /* 0x000fc600078e0008 */
[----:B------:R-:W-:-:S03]  /*0b20*/  LOP3.LUT R7, R7, 0x800fffff, R9, 0xf8, !PT ;  /* 0x800fffff07077812 */ /* 0x000fc600078ef809 */
[----:B------:R-:W-:-:S03]  /*0b30*/  DFMA R20, R22, -R12, 1 ;  /* 0x3ff000001614742b */ /* 0x000fc6000000080c */
[----:B------:R-:W-:-:S05]  /*0b40*/  @!P2 DFMA R6, R6, 2, -R24 ;  /* 0x400000000606a82b */ /* 0x000fca0000000818 */
[----:B------:R-:W-:-:S05]  /*0b50*/  DFMA R20, R22, R20, R22 ;  /* 0x000000141614722b */ /* 0x000fca0000000016 */
[----:B------:R-:W-:-:S03]  /*0b60*/  @!P2 LOP3.LUT R5, R7, 0x7ff00000, RZ, 0xc0, !PT ;  /* 0x7ff000000705a812 */ /* 0x000fc600078ec0ff */
[----:B------:R-:W-:Y:S02]  /*0b70*/  DMUL R22, R20, R6 ;  /* 0x0000000614167228 */ /* 0x000fe40000000000 */
[----:B------:R-:W-:-:S05]  /*0b80*/  VIADD R24, R5, 0xffffffff ;  /* 0xffffffff05187836 */ /* 0x000fca0000000000 */
[----:B------:R-:W-:Y:S01]  /*0b90*/  ISETP.GT.U32.AND P0, PT, R24, 0x7feffffe, PT ;  /* 0x7feffffe1800780c */ /* 0x000fe20003f04070 */
[----:B------:R-:W-:-:S03]  /*0ba0*/  DFMA R24, R22, -R12, R6 ;  /* 0x8000000c1618722b */ /* 0x000fc60000000006 */
[----:B------:R-:W-:-:S05]  /*0bb0*/  ISETP.GT.U32.OR P0, PT, R27, 0x7feffffe, P0 ;  /* 0x7feffffe1b00780c */ /* 0x000fca0000704470 */
[----:B------:R-:W-:-:S08]  /*0bc0*/  DFMA R24, R20, R24, R22 ;  /* 0x000000181418722b */ /* 0x000fd00000000016 */
[----:B------:R-:W-:Y:S05]  /*0bd0*/  @P0 BRA `(.L_x_46) ;  /* 0x00000000006c0947 */ /* 0x000fea0003800000 */
[----:B------:R-:W-:-:S04]  /*0be0*/  LOP3.LUT R8, R11, 0x7ff00000, RZ, 0xc0, !PT ;  /* 0x7ff000000b087812 */ /* 0x000fc800078ec0ff */
[CC--:B------:R-:W-:Y:S02]  /*0bf0*/  VIADDMNMX R5, R3.reuse, -R8.reuse, 0xb9600000, !PT ;  /* 0xb960000003057446 */ /* 0x0c0fe40007800908 */
[----:B------:R-:W-:Y:S02]  /*0c00*/  ISETP.GE.U32.AND P0, PT, R3, R8, PT ;  /* 0x000000080300720c */ /* 0x000fe40003f06070 */
[----:B------:R-:W-:Y:S02]  /*0c10*/  VIMNMX R3, PT, PT, R5, 0x46a00000, PT ;  /* 0x46a0000005037848 */ /* 0x000fe40003fe0100 */
[----:B------:R-:W-:-:S05]  /*0c20*/  SEL R4, R4, 0x63400000, !P0 ;  /* 0x6340000004047807 */ /* 0x000fca0004000000 */
[----:B------:R-:W-:Y:S02]  /*0c30*/  IMAD.IADD R3, R3, 0x1, -R4 ;  /* 0x0000000103037824 */ /* 0x000fe400078e0a04 */
[----:B------:R-:W-:Y:S02]  /*0c40*/  IMAD.MOV.U32 R4, RZ, RZ, RZ ;  /* 0x000000ffff047224 */ /* 0x000fe400078e00ff */
[----:B------:R-:W-:-:S06]  /*0c50*/  VIADD R5, R3, 0x7fe00000 ;  /* 0x7fe0000003057836 */ /* 0x000fcc0000000000 */
[----:B------:R-:W-:-:S10]  /*0c60*/  DMUL R20, R24, R4 ;  /* 0x0000000418147228 */ /* 0x000fd40000000000 */
[----:B------:R-:W-:-:S13]  /*0c70*/  FSETP.GTU.AND P0, PT, |R21|, 1.469367938527859385e-39, PT ;  /* 0x001000001500780b */ /* 0x000fda0003f0c200 */
[----:B------:R-:W-:Y:S05]  /*0c80*/  @P0 BRA `(.L_x_47) ;  /* 0x0000000000940947 */ /* 0x000fea0003800000 */
[----:B------:R-:W-:Y:S01]  /*0c90*/  DFMA R6, R24, -R12, R6 ;  /* 0x8000000c1806722b */ /* 0x000fe20000000006 */
[----:B------:R-:W-:-:S09]  /*0ca0*/  IMAD.MOV.U32 R4, RZ, RZ, RZ ;  /* 0x000000ffff047224 */ /* 0x000fd200078e00ff */
[C---:B------:R-:W-:Y:S02]  /*0cb0*/  FSETP.NEU.AND P0, PT, R7.reuse, RZ, PT ;  /* 0x000000ff0700720b */ /* 0x040fe40003f0d000 */
[----:B------:R-:W-:-:S04]  /*0cc0*/  LOP3.LUT R11, R7, 0x80000000, R11, 0x48, !PT ;  /* 0x80000000070b7812 */ /* 0x000fc800078e480b */
[----:B------:R-:W-:-:S07]  /*0cd0*/  LOP3.LUT R5, R11, R5, RZ, 0xfc, !PT ;  /* 0x000000050b057212 */ /* 0x000fce00078efcff */
[----:B------:R-:W-:Y:S05]  /*0ce0*/  @!P0 BRA `(.L_x_47) ;  /* 0x00000000007c8947 */ /* 0x000fea0003800000 */
[----:B------:R-:W-:Y:S01]  /*0cf0*/  IMAD.MOV R7, RZ, RZ, -R3 ;  /* 0x000000ffff077224 */ /* 0x000fe200078e0a03 */
[----:B------:R-:W-:Y:S01]  /*0d00*/  DMUL.RP R4, R24, R4 ;  /* 0x0000000418047228 */ /* 0x000fe20000008000 */
[----:B------:R-:W-:Y:S01]  /*0d10*/  IMAD.MOV.U32 R6, RZ, RZ, RZ ;  /* 0x000000ffff067224 */ /* 0x000fe200078e00ff */
[----:B------:R-:W-:-:S05]  /*0d20*/  IADD3 R3, PT, PT, -R3, -0x43300000, RZ ;  /* 0xbcd0000003037810 */ /* 0x000fca0007ffe1ff */
[----:B------:R-:W-:-:S03]  /*0d30*/  DFMA R6, R20, -R6, R24 ;  /* 0x800000061406722b */ /* 0x000fc60000000018 */
[----:B------:R-:W-:-:S07]  /*0d40*/  LOP3.LUT R11, R5, R11, RZ, 0x3c, !PT ;  /* 0x0000000b050b7212 */ /* 0x000fce00078e3cff */
[----:B------:R-:W-:-:S04]  /*0d50*/  FSETP.NEU.AND P0, PT, |R7|, R3, PT ;  /* 0x000000030700720b */ /* 0x000fc80003f0d200 */
[----:B------:R-:W-:Y:S02]  /*0d60*/  FSEL R20, R4, R20, !P0 ;  /* 0x0000001404147208 */ /* 0x000fe40004000000 */
[----:B------:R-:W-:Y:S01]  /*0d70*/  FSEL R21, R11, R21, !P0 ;  /* 0x000000150b157208 */ /* 0x000fe20004000000 */
[----:B------:R-:W-:Y:S06]  /*0d80*/  BRA `(.L_x_47) ;  /* 0x0000000000547947 */ /* 0x000fec0003800000 */
.L_x_46:
[----:B------:R-:W-:-:S14]  /*0d90*/  DSETP.NAN.AND P0, PT, R8, R8, PT ;  /* 0x000000080800722a */ /* 0x000fdc0003f08000 */
[----:B------:R-:W-:Y:S05]  /*0da0*/  @P0 BRA `(.L_x_48) ;  /* 0x0000000000440947 */ /* 0x000fea0003800000 */
[----:B------:R-:W-:-:S14]  /*0db0*/  DSETP.NAN.AND P0, PT, R10, R10, PT ;  /* 0x0000000a0a00722a */ /* 0x000fdc0003f08000 */
[----:B------:R-:W-:Y:S05]  /*0dc0*/  @P0 BRA `(.L_x_49) ;  /* 0x0000000000300947 */ /* 0x000fea0003800000 */
[----:B------:R-:W-:Y:S01]  /*0dd0*/  ISETP.NE.AND P0, PT, R5, R26, PT ;  /* 0x0000001a0500720c */ /* 0x000fe20003f05270 */
[----:B------:R-:W-:Y:S02]  /*0de0*/  IMAD.MOV.U32 R20, RZ, RZ, 0x0 ;  /* 0x00000000ff147424 */ /* 0x000fe400078e00ff */
[----:B------:R-:W-:-:S10]  /*0df0*/  IMAD.MOV.U32 R21, RZ, RZ, -0x80000 ;  /* 0xfff80000ff157424 */ /* 0x000fd400078e00ff */
[----:B------:R-:W-:Y:S05]  /*0e00*/  @!P0 BRA `(.L_x_47) ;  /* 0x0000000000348947 */ /* 0x000fea0003800000 */
[----:B------:R-:W-:Y:S02]  /*0e10*/  ISETP.NE.AND P0, PT, R5, 0x7ff00000, PT ;  /* 0x7ff000000500780c */ /* 0x000fe40003f05270 */
[----:B------:R-:W-:Y:S02]  /*0e20*/  LOP3.LUT R21, R9, 0x80000000, R11, 0x48, !PT ;  /* 0x8000000009157812 */ /* 0x000fe400078e480b */
[----:B------:R-:W-:-:S13]  /*0e30*/  ISETP.EQ.OR P0, PT, R26, RZ, !P0 ;  /* 0x000000ff1a00720c */ /* 0x000fda0004702670 */
[----:B------:R-:W-:Y:S01]  /*0e40*/  @P0 LOP3.LUT R3, R21, 0x7ff00000, RZ, 0xfc, !PT ;  /* 0x7ff0000015030812 */ /* 0x000fe200078efcff */
[----:B------:R-:W-:Y:S02]  /*0e50*/  @!P0 IMAD.MOV.U32 R20, RZ, RZ, RZ ;  /* 0x000000ffff148224 */ /* 0x000fe400078e00ff */
[----:B------:R-:W-:Y:S02]  /*0e60*/  @P0 IMAD.MOV.U32 R20, RZ, RZ, RZ ;  /* 0x000000ffff140224 */ /* 0x000fe400078e00ff */
[----:B------:R-:W-:Y:S01]  /*0e70*/  @P0 IMAD.MOV.U32 R21, RZ, RZ, R3 ;  /* 0x000000ffff150224 */ /* 0x000fe200078e0003 */
[----:B------:R-:W-:Y:S06]  /*0e80*/  BRA `(.L_x_47) ;  /* 0x0000000000147947 */ /* 0x000fec0003800000 */
.L_x_49:
[----:B------:R-:W-:Y:S01]  /*0e90*/  LOP3.LUT R21, R11, 0x80000, RZ, 0xfc, !PT ;  /* 0x000800000b157812 */ /* 0x000fe200078efcff */
[----:B------:R-:W-:Y:S01]  /*0ea0*/  IMAD.MOV.U32 R20, RZ, RZ, R10 ;  /* 0x000000ffff147224 */ /* 0x000fe200078e000a */
[----:B------:R-:W-:Y:S06]  /*0eb0*/  BRA `(.L_x_47) ;  /* 0x0000000000087947 */ /* 0x000fec0003800000 */
.L_x_48:
[----:B------:R-:W-:Y:S01]  /*0ec0*/  LOP3.LUT R21, R9, 0x80000, RZ, 0xfc, !PT ;  /* 0x0008000009157812 */ /* 0x000fe200078efcff */
[----:B------:R-:W-:-:S07]  /*0ed0*/  IMAD.MOV.U32 R20, RZ, RZ, R8 ;  /* 0x000000ffff147224 */ /* 0x000fce00078e0008 */
.L_x_47:
[----:B------:R-:W-:Y:S05]  /*0ee0*/  BSYNC.RECONVERGENT B2 ;  /* 0x0000000000027941 */ /* 0x000fea0003800200 */
.L_x_45:
[----:B------:R-:W-:-:S04]  /*0ef0*/  IMAD.MOV.U32 R3, RZ, RZ, 0x0 ;  /* 0x00000000ff037424 */ /* 0x000fc800078e00ff */
[----:B------:R-:W-:Y:S05]  /*0f00*/  RET.REL.NODEC R2 `(div_f64) ;  /* 0xfffffff0023c7950 */ /* 0x000fea0003c3ffff */
.L_x_50:
        /* <DEDUP_REMOVED lines=15> */
.L_x_146:


//--------------------- .text.div_f32             --------------------------
	.section	.text.div_f32,"ax",@progbits
	.align	128
        .global         div_f32
        .type           div_f32,@function
        .size           div_f32,(.L_x_147 - div_f32)
        .other          div_f32,@"STO_CUDA_ENTRY STV_DEFAULT"
div_f32:
.text.div_f32:
        /* <DEDUP_REMOVED lines=19> */
[----:B------:R-:W1:Y:S01]  /*0130*/  S2R R4, SR_CTAID.Z ;  /* 0x0000000000047919 */ /* 0x000e620000002700 */
[----:B-----5:R-:W-:Y:S01]  /*0140*/  UIMAD UR5, UR8, UR5, URZ ;  /* 0x00000005080572a4 */ /* 0x020fe2000f8e02ff */
[----:B------:R-:W-:Y:S02]  /*0150*/  ISETP.GT.U32.AND.EX P0, PT, R5, UR13, PT, P0 ;  /* 0x0000000d05007c0c */ /* 0x000fe4000bf04100 */
[----:B------:R-:W3:Y:S01]  /*0160*/  S2R R5, SR_TID.Y ;  /* 0x0000000000057919 */ /* 0x000ee20000002200 */
[----:B----4-:R-:W-:Y:S02]  /*0170*/  IMAD.U32 R12, RZ, RZ, UR14 ;  /* 0x0000000eff0c7e24 */ /* 0x010fe4000f8e00ff */
[----:B--2---:R-:W-:Y:S02]  /*0180*/  IMAD R11, R11, UR7, R2 ;  /* 0x000000070b0b7c24 */ /* 0x004fe4000f8e0202 */
[----:B------:R-:W-:-:S06]  /*0190*/  IMAD.U32 R13, RZ, RZ, UR15 ;  /* 0x0000000fff0d7e24 */ /* 0x000fcc000f8e00ff */
[----:B------:R-:W2:Y:S01]  /*01a0*/  @P0 LDC.64 R8, c[0x0][0x380] ;  /* 0x0000e000ff080b82 */ /* 0x000ea20000000a00 */
[----:B---3--:R-:W-:Y:S02]  /*01b0*/  IMAD R0, R0, UR8, R5 ;  /* 0x0000000800007c24 */ /* 0x008fe4000f8e0205 */
[----:B-1----:R-:W-:Y:S01]  /*01c0*/  IMAD R5, R4, UR6, R7 ;  /* 0x0000000604057c24 */ /* 0x002fe2000f8e0207 */
[----:B--2---:R-:W-:-:S03]  /*01d0*/  @P0 IADD3 R6, P1, PT, -R8, UR12, RZ ;  /* 0x0000000c08060c10 */ /* 0x004fc6000ff3e1ff */
[----:B------:R-:W-:Y:S01]  /*01e0*/  IMAD R0, R5, UR5, R0 ;  /* 0x0000000505007c24 */ /* 0x000fe2000f8e0200 */
[----:B------:R-:W-:Y:S01]  /*01f0*/  @P0 IADD3.X R7, PT, PT, ~R9, UR13, RZ, P1, !PT ;  /* 0x0000000d09070c10 */ /* 0x000fe20008ffe5ff */
[----:B------:R-:W1:Y:S02]  /*0200*/  LDC.64 R4, c[0x0][0x388] ;  /* 0x0000e200ff047b82 */ /* 0x000e640000000a00 */
        /* <DEDUP_REMOVED lines=11> */
[----:B------:R-:W-:-:S03]  /*02c0*/  IMAD.WIDE R2, R3, 0x4, R12 ;  /* 0x0000000403027825 */ /* 0x000fc600078e020c */
[----:B------:R-:W-:-:S04]  /*02d0*/  ISETP.GT.U32.AND P0, PT, R2, UR12, PT ;  /* 0x0000000c02007c0c */ /* 0x000fc8000bf04070 */
[----:B------:R-:W-:-:S13]  /*02e0*/  ISETP.GT.U32.AND.EX P0, PT, R3, UR13, PT, P0 ;  /* 0x0000000d03007c0c */ /* 0x000fda000bf04100 */
[----:B------:R-:W0:Y:S02]  /*02f0*/  @P0 LDC.64 R2, c[0x0][0x390] ;  /* 0x0000e400ff020b82 */ /* 0x000e240000000a00 */
[----:B0-----:R-:W-:Y:S01]  /*0300*/  @P0 IADD3 R0, P1, PT, -R2, UR12, RZ ;  /* 0x0000000c02000c10 */ /* 0x001fe2000ff3e1ff */
[----:B------:R-:W-:-:S03]  /*0310*/  IMAD.MOV.U32 R2, RZ, RZ, RZ ;  /* 0x000000ffff027224 */ /* 0x000fc600078e00ff */
[----:B------:R-:W-:-:S04]  /*0320*/  @P0 IADD3.X R3, PT, PT, ~R3, UR13, RZ, P1, !PT ;  /* 0x0000000d03030c10 */ /* 0x000fc80008ffe5ff */
[----:B------:R-:W-:-:S07]  /*0330*/  @P0 SHF.R.U64 R2, R0, 0x2, R3 ;  /* 0x0000000200020819 */ /* 0x000fce0000001203 */
.L_x_51:
[----:B------:R-:W-:Y:S01]  /*0340*/  ISETP.GE.AND P0, PT, R11, R2, PT ;  /* 0x000000020b00720c */ /* 0x000fe20003f06270 */
[----:B------:R-:W-:-:S12]  /*0350*/  BSSY.RECONVERGENT B0, `(.L_x_52) ;  /* 0x0000021000007945 */ /* 0x000fd80003800200 */
[----:B------:R-:W-:Y:S05]  /*0360*/  @P0 BRA `(.L_x_53) ;  /* 0x00000000007c0947 */ /* 0x000fea0003800000 */
[----:B------:R-:W0:Y:S08]  /*0370*/  LDC R0, c[0x0][0x378] ;  /* 0x0000de00ff007b82 */ /* 0x000e300000000800 */
[----:B------:R-:W2:Y:S08]  /*0380*/  LDC.64 R6, c[0x0][0x380] ;  /* 0x0000e000ff067b82 */ /* 0x000eb00000000a00 */
[----:B-1----:R-:W1:Y:S01]  /*0390*/  LDC.64 R4, c[0x0][0x388] ;  /* 0x0000e200ff047b82 */ /* 0x002e620000000a00 */
[----:B0-----:R-:W-:-:S04]  /*03a0*/  IMAD R0, R0, UR6, RZ ;  /* 0x0000000600007c24 */ /* 0x001fc8000f8e02ff */
[----:B------:R-:W-:-:S04]  /*03b0*/  IMAD R0, R0, UR5, RZ ;  /* 0x0000000500007c24 */ /* 0x000fc8000f8e02ff */
[----:B--2---:R-:W-:-:S07]  /*03c0*/  IMAD R8, R0, UR4, RZ ;  /* 0x0000000400087c24 */ /* 0x004fce000f8e02ff */
.L_x_56:
[----:B-1----:R-:W-:-:S06]  /*03d0*/  IMAD.WIDE R14, R11, 0x4, R4 ;  /* 0x000000040b0e7825 */ /* 0x002fcc00078e0204 */
[----:B------:R-:W2:Y:S01]  /*03e0*/  LDG.E R15, desc[UR10][R14.64] ;  /* 0x0000000a0e0f7981 */ /* 0x000ea2000c1e1900 */
[----:B------:R-:W-:-:S05]  /*03f0*/  IMAD.WIDE R12, R11, 0x4, R6 ;  /* 0x000000040b0c7825 */ /* 0x000fca00078e0206 */
[----:B------:R-:W3:Y:S01]  /*0400*/  LDG.E R0, desc[UR10][R12.64] ;  /* 0x0000000a0c007981 */ /* 0x000ee2000c1e1900 */
[----:B------:R-:W-:Y:S01]  /*0410*/  BSSY.RECONVERGENT B1, `(.L_x_54) ;  /* 0x000000d000017945 */ /* 0x000fe20003800200 */
[----:B--2---:R-:W0:Y:S08]  /*0420*/  MUFU.RCP R3, R15 ;  /* 0x0000000f00037308 */ /* 0x004e300000001000 */
[----:B---3--:R-:W1:Y:S01]  /*0430*/  FCHK P0, R0, R15 ;  /* 0x0000000f00007302 */ /* 0x008e620000000000 */
[----:B0-----:R-:W-:-:S04]  /*0440*/  FFMA R10, -R15, R3, 1 ;  /* 0x3f8000000f0a7423 */ /* 0x001fc80000000103 */
[----:B------:R-:W-:-:S04]  /*0450*/  FFMA R3, R3, R10, R3 ;  /* 0x0000000a03037223 */ /* 0x000fc80000000003 */
[----:B------:R-:W-:-:S04]  /*0460*/  FFMA R10, R0, R3, RZ ;  /* 0x00000003000a7223 */ /* 0x000fc800000000ff */
[----:B------:R-:W-:-:S04]  /*0470*/  FFMA R9, -R15, R10, R0 ;  /* 0x0000000a0f097223 */ /* 0x000fc80000000100 */
[----:B------:R-:W-:Y:S01]  /*0480*/  FFMA R3, R3, R9, R10 ;  /* 0x0000000903037223 */ /* 0x000fe2000000000a */
[----:B-1----:R-:W-:Y:S06]  /*0490*/  @!P0 BRA `(.L_x_55) ;  /* 0x0000000000108947 */ /* 0x002fec0003800000 */
[----:B------:R-:W-:Y:S01]  /*04a0*/  IMAD.MOV.U32 R3, RZ, RZ, R15 ;  /* 0x000000ffff037224 */ /* 0x000fe200078e000f */
[----:B------:R-:W-:-:S07]  /*04b0*/  MOV R10, 0x4d0 ;  /* 0x000004d0000a7802 */ /* 0x000fce0000000f00 */
[----:B------:R-:W-:Y:S05]  /*04c0*/  CALL.REL.NOINC `($__internal_3_$__cuda_sm3x_div_rn_noftz_f32_slowpath) ;  /* 0x0000000000f87944 */ /* 0x000fea0003c00000 */
[----:B------:R-:W-:-:S07]  /*04d0*/  IMAD.MOV.U32 R3, RZ, RZ, R0 ;  /* 0x000000ffff037224 */ /* 0x000fce00078e0000 */
.L_x_55:
[----:B------:R-:W-:Y:S05]  /*04e0*/  BSYNC.RECONVERGENT B1 ;  /* 0x0000000000017941 */ /* 0x000fea0003800200 */
.L_x_54:
[----:B------:R-:W-:Y:S02]  /*04f0*/  IMAD.U32 R12, RZ, RZ, UR16 ;  /* 0x00000010ff0c7e24 */ /* 0x000fe4000f8e00ff */
[----:B------:R-:W-:Y:S02]  /*0500*/  IMAD.U32 R13, RZ, RZ, UR17 ;  /* 0x00000011ff0d7e24 */ /* 0x000fe4000f8e00ff */
[----:B------:R-:W-:-:S04]  /*0510*/  IMAD.WIDE R14, R11, 0x4, R12 ;  /* 0x000000040b0e7825 */ /* 0x000fc800078e020c */
[----:B------:R-:W-:Y:S01]  /*0520*/  IMAD.IADD R11, R8, 0x1, R11 ;  /* 0x00000001080b7824 */ /* 0x000fe200078e020b */
[----:B------:R0:W-:Y:S04]  /*0530*/  STG.E desc[UR10][R14.64], R3 ;  /* 0x000000030e007986 */ /* 0x0001e8000c10190a */
[----:B------:R-:W-:-:S13]  /*0540*/  ISETP.GE.AND P0, PT, R11, R2, PT ;  /* 0x000000020b00720c */ /* 0x000fda0003f06270 */
[----:B0-----:R-:W-:Y:S05]  /*0550*/  @!P0 BRA `(.L_x_56) ;  /* 0xfffffffc009c8947 */ /* 0x001fea000383ffff */
.L_x_53:
[----:B------:R-:W-:Y:S05]  /*0560*/  BSYNC.RECONVERGENT B0 ;  /* 0x0000000000007941 */ /* 0x000fea0003800200 */
.L_x_52:
        /* <DEDUP_REMOVED lines=28> */
.L_x_59:
[----:B------:R-:W-:-:S06]  /*0730*/  IMAD.WIDE R12, R11, 0x4, R6 ;  /* 0x000000040b0c7825 */ /* 0x000fcc00078e0206 */
[----:B------:R-:W3:Y:S01]  /*0740*/  LDG.E R13, desc[UR10][R12.64] ;  /* 0x0000000a0c0d7981 */ /* 0x000ee2000c1e1900 */
[----:B------:R-:W-:-:S05]  /*0750*/  IMAD.WIDE R2, R11, 0x4, R8 ;  /* 0x000000040b027825 */ /* 0x000fca00078e0208 */
[----:B------:R-:W4:Y:S01]  /*0760*/  LDG.E R0, desc[UR10][R2.64] ;  /* 0x0000000a02007981 */ /* 0x000f22000c1e1900 */
[----:B------:R-:W-:Y:S01]  /*0770*/  BSSY.RECONVERGENT B0, `(.L_x_57) ;  /* 0x000000d000007945 */ /* 0x000fe20003800200 */
[----:B---3--:R-:W0:Y:S08]  /*0780*/  MUFU.RCP R10, R13 ;  /* 0x0000000d000a7308 */ /* 0x008e300000001000 */
[----:B----4-:R-:W3:Y:S01]  /*0790*/  FCHK P0, R0, R13 ;  /* 0x0000000d00007302 */ /* 0x010ee20000000000 */
[----:B0-----:R-:W-:-:S04]  /*07a0*/  FFMA R15, -R13, R10, 1 ;  /* 0x3f8000000d0f7423 */ /* 0x001fc8000000010a */
[----:B------:R-:W-:-:S04]  /*07b0*/  FFMA R15, R10, R15, R10 ;  /* 0x0000000f0a0f7223 */ /* 0x000fc8000000000a */
[----:B------:R-:W-:-:S04]  /*07c0*/  FFMA R10, R0, R15, RZ ;  /* 0x0000000f000a7223 */ /* 0x000fc800000000ff */
[----:B------:R-:W-:-:S04]  /*07d0*/  FFMA R14, -R13, R10, R0 ;  /* 0x0000000a0d0e7223 */ /* 0x000fc80000000100 */
[----:B------:R-:W-:Y:S01]  /*07e0*/  FFMA R15, R15, R14, R10 ;  /* 0x0000000e0f0f7223 */ /* 0x000fe2000000000a */
[----:B---3--:R-:W-:Y:S06]  /*07f0*/  @!P0 BRA `(.L_x_58) ;  /* 0x0000000000108947 */ /* 0x008fec0003800000 */
[----:B------:R-:W-:Y:S01]  /*0800*/  IMAD.MOV.U32 R3, RZ, RZ, R13 ;  /* 0x000000ffff037224 */ /* 0x000fe200078e000d */
[----:B------:R-:W-:-:S07]  /*0810*/  MOV R10, 0x830 ;  /* 0x00000830000a7802 */ /* 0x000fce0000000f00 */
[----:B-12---:R-:W-:Y:S05]  /*0820*/  CALL.REL.NOINC `($__internal_3_$__cuda_sm3x_div_rn_noftz_f32_slowpath) ;  /* 0x0000000000207944 */ /* 0x006fea0003c00000 */
[----:B------:R-:W-:-:S07]  /*0830*/  IMAD.MOV.U32 R15, RZ, RZ, R0 ;  /* 0x000000ffff0f7224 */ /* 0x000fce00078e0000 */
.L_x_58:
[----:B------:R-:W-:Y:S05]  /*0840*/  BSYNC.RECONVERGENT B0 ;  /* 0x0000000000007941 */ /* 0x000fea0003800200 */
.L_x_57:
[----:B-12---:R-:W-:-:S04]  /*0850*/  IMAD.WIDE R2, R11, 0x4, R4 ;  /* 0x000000040b027825 */ /* 0x006fc800078e0204 */
[----:B------:R-:W-:Y:S01]  /*0860*/  VIADD R11, R11, UR6 ;  /* 0x000000060b0b7c36 */ /* 0x000fe20008000000 */
[----:B------:R0:W-:Y:S04]  /*0870*/  STG.E desc[UR10][R2.64], R15 ;  /* 0x0000000f02007986 */ /* 0x0001e8000c10190a */
[----:B------:R-:W-:-:S13]  /*0880*/  ISETP.GE.AND P0, PT, R11, UR7, PT ;  /* 0x000000070b007c0c */ /* 0x000fda000bf06270 */
[----:B0-----:R-:W-:Y:S05]  /*0890*/  @!P0 BRA `(.L_x_59) ;  /* 0xfffffffc00a48947 */ /* 0x001fea000383ffff */
[----:B------:R-:W-:Y:S05]  /*08a0*/  EXIT ;  /* 0x000000000000794d */ /* 0x000fea0003800000 */
        .weak           $__internal_3_$__cuda_sm3x_div_rn_noftz_f32_slowpath
        .type           $__internal_3_$__cuda_sm3x_div_rn_noftz_f32_slowpath,@function
        .size           $__internal_3_$__cuda_sm3x_div_rn_noftz_f32_slowpath,(.L_x_147 - $__internal_3_$__cuda_sm3x_div_rn_noftz_f32_slowpath)
$__internal_3_$__cuda_sm3x_div_rn_noftz_f32_slowpath:
[----:B------:R-:W-:Y:S01]  /*08b0*/  SHF.R.U32.HI R12, RZ, 0x17, R3 ;  /* 0x00000017ff0c7819 */ /* 0x000fe20000011603 */
[----:B------:R-:W-:Y:S01]  /*08c0*/  BSSY.RECONVERGENT B2, `(.L_x_60) ;  /* 0x0000062000027945 */ /* 0x000fe20003800200 */
[----:B------:R-:W-:Y:S02]  /*08d0*/  SHF.R.U32.HI R13, RZ, 0x17, R0 ;  /* 0x00000017ff0d7819 */ /* 0x000fe40000011600 */
[----:B------:R-:W-:Y:S02]  /*08e0*/  LOP3.LUT R12, R12, 0xff, RZ, 0xc0, !PT ;  /* 0x000000ff0c0c7812 */ /* 0x000fe400078ec0ff */
[----:B------:R-:W-:-:S03]  /*08f0*/  LOP3.LUT R17, R13, 0xff, RZ, 0xc0, !PT ;  /* 0x000000ff0d117812 */ /* 0x000fc600078ec0ff */
[----:B------:R-:W-:Y:S02]  /*0900*/  VIADD R15, R12, 0xffffffff ;  /* 0xffffffff0c0f7836 */ /* 0x000fe40000000000 */
[----:B------:R-:W-:-:S03]  /*0910*/  VIADD R14, R17, 0xffffffff ;  /* 0xffffffff110e7836 */ /* 0x000fc60000000000 */
[----:B------:R-:W-:-:S04]  /*0920*/  ISETP.GT.U32.AND P0, PT, R15, 0xfd, PT ;  /* 0x000000fd0f00780c */ /* 0x000fc80003f04070 */
[----:B------:R-:W-:-:S13]  /*0930*/  ISETP.GT.U32.OR P0, PT, R14, 0xfd, P0 ;  /* 0x000000fd0e00780c */ /* 0x000fda0000704470 */
[----:B------:R-:W-:Y:S01]  /*0940*/  @!P0 IMAD.MOV.U32 R13, RZ, RZ, RZ ;  /* 0x000000ffff0d8224 */ /* 0x000fe200078e00ff */
[----:B------:R-:W-:Y:S06]  /*0950*/  @!P0 BRA `(.L_x_61) ;  /* 0x00000000005c8947 */ /* 0x000fec0003800000 */
[----:B------:R-:W-:Y:S02]  /*0960*/  FSETP.GTU.FTZ.AND P0, PT, |R0|, +INF , PT ;  /* 0x7f8000000000780b */ /* 0x000fe40003f1c200 */
[----:B------:R-:W-:-:S04]  /*0970*/  FSETP.GTU.FTZ.AND P1, PT, |R3|, +INF , PT ;  /* 0x7f8000000300780b */ /* 0x000fc80003f3c200 */
[----:B------:R-:W-:-:S13]  /*0980*/  PLOP3.LUT P0, PT, P0, P1, PT, 0xf8, 0x8f ;  /* 0x00000000008f781c */ /* 0x000fda0000703f70 */
[----:B------:R-:W-:Y:S05]  /*0990*/  @P0 BRA `(.L_x_62) ;  /* 0x00000004004c0947 */ /* 0x000fea0003800000 */
[----:B------:R-:W-:-:S13]  /*09a0*/  LOP3.LUT P0, RZ, R3, 0x7fffffff, R0, 0xc8, !PT ;  /* 0x7fffffff03ff7812 */ /* 0x000fda000780c800 */
[----:B------:R-:W-:Y:S05]  /*09b0*/  @!P0 BRA `(.L_x_63) ;  /* 0x00000004003c8947 */ /* 0x000fea0003800000 */
[C---:B------:R-:W-:Y:S02]  /*09c0*/  FSETP.NEU.FTZ.AND P2, PT, |R0|.reuse, +INF , PT ;  /* 0x7f8000000000780b */ /* 0x040fe40003f5d200 */
[----:B------:R-:W-:Y:S02]  /*09d0*/  FSETP.NEU.FTZ.AND P1, PT, |R3|, +INF , PT ;  /* 0x7f8000000300780b */ /* 0x000fe40003f3d200 */
[----:B------:R-:W-:-:S11]  /*09e0*/  FSETP.NEU.FTZ.AND P0, PT, |R0|, +INF , PT ;  /* 0x7f8000000000780b */ /* 0x000fd60003f1d200 */
[----:B------:R-:W-:Y:S05]  /*09f0*/  @!P1 BRA !P2, `(.L_x_63) ;  /* 0x00000004002c9947 */ /* 0x000fea0005000000 */
[----:B------:R-:W-:-:S04]  /*0a00*/  LOP3.LUT P2, RZ, R0, 0x7fffffff, RZ, 0xc0, !PT ;  /* 0x7fffffff00ff7812 */ /* 0x000fc8000784c0ff */
[----:B------:R-:W-:-:S13]  /*0a10*/  PLOP3.LUT P1, PT, P1, P2, PT, 0x2f, 0xf2 ;  /* 0x0000000000f2781c */ /* 0x000fda0000f24577 */
[----:B------:R-:W-:Y:S05]  /*0a20*/  @P1 BRA `(.L_x_64) ;  /* 0x0000000400181947 */ /* 0x000fea0003800000 */
[----:B------:R-:W-:-:S04]  /*0a30*/  LOP3.LUT P1, RZ, R3, 0x7fffffff, RZ, 0xc0, !PT ;  /* 0x7fffffff03ff7812 */ /* 0x000fc8000782c0ff */
[----:B------:R-:W-:-:S13]  /*0a40*/  PLOP3.LUT P0, PT, P0, P1, PT, 0x2f, 0xf2 ;  /* 0x0000000000f2781c */ /* 0x000fda0000702577 */
[----:B------:R-:W-:Y:S05]  /*0a50*/  @P0 BRA `(.L_x_65) ;  /* 0x0000000400000947 */ /* 0x000fea0003800000 */
[----:B------:R-:W-:Y:S02]  /*0a60*/  ISETP.GE.AND P0, PT, R14, RZ, PT ;  /* 0x000000ff0e00720c */ /* 0x000fe40003f06270 */
[----:B------:R-:W-:-:S11]  /*0a70*/  ISETP.GE.AND P1, PT, R15, RZ, PT ;  /* 0x000000ff0f00720c */ /* 0x000fd60003f26270 */
[----:B------:R-:W-:Y:S02]  /*0a80*/  @P0 IMAD.MOV.U32 R13, RZ, RZ, RZ ;  /* 0x000000ffff0d0224 */ /* 0x000fe400078e00ff */
[----:B------:R-:W-:Y:S01]  /*0a90*/  @!P0 FFMA R0, R0, 1.84467440737095516160e+19, RZ ;  /* 0x5f80000000008823 */ /* 0x000fe200000000ff */
[----:B------:R-:W-:Y:S02]  /*0aa0*/  @!P0 IMAD.MOV.U32 R13, RZ, RZ, -0x40 ;  /* 0xffffffc0ff0d8424 */ /* 0x000fe400078e00ff */
[----:B------:R-:W-:Y:S02]  /*0ab0*/  @!P1 FFMA R3, R3, 1.84467440737095516160e+19, RZ ;  /* 0x5f80000003039823 */ /* 0x000fe400000000ff */
[----:B------:R-:W-:-:S07]  /*0ac0*/  @!P1 VIADD R13, R13, 0x40 ;  /* 0x000000400d0d9836 */ /* 0x000fce0000000000 */
.L_x_61:
[----:B------:R-:W-:Y:S01]  /*0ad0*/  LEA R14, R12, 0xc0800000, 0x17 ;  /* 0xc08000000c0e7811 */ /* 0x000fe200078eb8ff */
[----:B------:R-:W-:Y:S01]  /*0ae0*/  VIADD R17, R17, 0xffffff81 ;  /* 0xffffff8111117836 */ /* 0x000fe20000000000 */
[----:B------:R-:W-:Y:S03]  /*0af0*/  BSSY.RECONVERGENT B3, `(.L_x_66) ;  /* 0x0000035000037945 */ /* 0x000fe60003800200 */
[----:B------:R-:W-:Y:S02]  /*0b00*/  IMAD.IADD R16, R3, 0x1, -R14 ;  /* 0x0000000103107824 */ /* 0x000fe400078e0a0e */
[C---:B------:R-:W-:Y:S02]  /*0b10*/  IMAD R0, R17.reuse, -0x800000, R0 ;  /* 0xff80000011007824 */ /* 0x040fe400078e0200 */
[----:B------:R0:W1:Y:S01]  /*0b20*/  MUFU.RCP R3, R16 ;  /* 0x0000001000037308 */ /* 0x0000620000001000 */
[----:B------:R-:W-:Y:S01]  /*0b30*/  FADD.FTZ R15, -R16, -RZ ;  /* 0x800000ff100f7221 */ /* 0x000fe20000010100 */
[----:B0-----:R-:W-:-:S05]  /*0b40*/  IADD3 R16, PT, PT, R17, 0x7f, -R12 ;  /* 0x0000007f11107810 */ /* 0x001fca0007ffe80c */
[----:B------:R-:W-:Y:S02]  /*0b50*/  IMAD.IADD R13, R16, 0x1, R13 ;  /* 0x00000001100d7824 */ /* 0x000fe400078e020d */
[----:B-1----:R-:W-:-:S04]  /*0b60*/  FFMA R14, R3, R15, 1 ;  /* 0x3f800000030e7423 */ /* 0x002fc8000000000f */
[----:B------:R-:W-:-:S04]  /*0b70*/  FFMA R3, R3, R14, R3 ;  /* 0x0000000e03037223 */ /* 0x000fc80000000003 */
[----:B------:R-:W-:-:S04]  /*0b80*/  FFMA R14, R0, R3, RZ ;  /* 0x00000003000e7223 */ /* 0x000fc800000000ff */
[----:B------:R-:W-:-:S04]  /*0b90*/  FFMA R18, R15, R14, R0 ;  /* 0x0000000e0f127223 */ /* 0x000fc80000000000 */
[----:B------:R-:W-:-:S04]  /*0ba0*/  FFMA R14, R3, R18, R14 ;  /* 0x00000012030e7223 */ /* 0x000fc8000000000e */
[----:B------:R-:W-:-:S04]  /*0bb0*/  FFMA R15, R15, R14, R0 ;  /* 0x0000000e0f0f7223 */ /* 0x000fc80000000000 */
[----:B------:R-:W-:-:S05]  /*0bc0*/  FFMA R0, R3, R15, R14 ;  /* 0x0000000f03007223 */ /* 0x000fca000000000e */
[----:B------:R-:W-:-:S04]  /*0bd0*/  SHF.R.U32.HI R12, RZ, 0x17, R0 ;  /* 0x00000017ff0c7819 */ /* 0x000fc80000011600 */
[----:B------:R-:W-:-:S05]  /*0be0*/  LOP3.LUT R12, R12, 0xff, RZ, 0xc0, !PT ;  /* 0x000000ff0c0c7812 */ /* 0x000fca00078ec0ff */
[----:B------:R-:W-:-:S04]  /*0bf0*/  IMAD.IADD R16, R12, 0x1, R13 ;  /* 0x000000010c107824 */ /* 0x000fc800078e020d */
[----:B------:R-:W-:-:S05]  /*0c00*/  VIADD R12, R16, 0xffffffff ;  /* 0xffffffff100c7836 */ /* 0x000fca0000000000 */
[----:B------:R-:W-:-:S13]  /*0c10*/  ISETP.GE.U32.AND P0, PT, R12, 0xfe, PT ;  /* 0x000000fe0c00780c */ /* 0x000fda0003f06070 */
[----:B------:R-:W-:Y:S05]  /*0c20*/  @!P0 BRA `(.L_x_67) ;  /* 0x0000000000808947 */ /* 0x000fea0003800000 */
[----:B------:R-:W-:-:S13]  /*0c30*/  ISETP.GT.AND P0, PT, R16, 0xfe, PT ;  /* 0x000000fe1000780c */ /* 0x000fda0003f04270 */
[----:B------:R-:W-:Y:S05]  /*0c40*/  @P0 BRA `(.L_x_68) ;  /* 0x00000000006c0947 */ /* 0x000fea0003800000 */
[----:B------:R-:W-:-:S13]  /*0c50*/  ISETP.GE.AND P0, PT, R16, 0x1, PT ;  /* 0x000000011000780c */ /* 0x000fda0003f06270 */
[----:B------:R-:W-:Y:S05]  /*0c60*/  @P0 BRA `(.L_x_69) ;  /* 0x0000000000740947 */ /* 0x000fea0003800000 */
[----:B------:R-:W-:Y:S02]  /*0c70*/  ISETP.GE.AND P0, PT, R16, -0x18, PT ;  /* 0xffffffe81000780c */ /* 0x000fe40003f06270 */
[----:B------:R-:W-:-:S11]  /*0c80*/  LOP3.LUT R0, R0, 0x80000000, RZ, 0xc0, !PT ;  /* 0x8000000000007812 */ /* 0x000fd600078ec0ff */
[----:B------:R-:W-:Y:S05]  /*0c90*/  @!P0 BRA `(.L_x_69) ;  /* 0x0000000000688947 */ /* 0x000fea0003800000 */
[CCC-:B------:R-:W-:Y:S01]  /*0ca0*/  FFMA.RZ R12, R3.reuse, R15.reuse, R14.reuse ;  /* 0x0000000f030c7223 */ /* 0x1c0fe2000000c00e */
[C---:B------:R-:W-:Y:S02]  /*0cb0*/  ISETP.NE.AND P2, PT, R16.reuse, RZ, PT ;  /* 0x000000ff1000720c */ /* 0x040fe40003f45270 */
[----:B------:R-:W-:Y:S02]  /*0cc0*/  ISETP.NE.AND P1, PT, R16, RZ, PT ;  /* 0x000000ff1000720c */ /* 0x000fe40003f25270 */
[----:B------:R-:W-:Y:S01]  /*0cd0*/  LOP3.LUT R13, R12, 0x7fffff, RZ, 0xc0, !PT ;  /* 0x007fffff0c0d7812 */ /* 0x000fe200078ec0ff */
[CCC-:B------:R-:W-:Y:S01]  /*0ce0*/  FFMA.RP R12, R3.reuse, R15.reuse, R14.reuse ;  /* 0x0000000f030c7223 */ /* 0x1c0fe2000000800e */
[----:B------:R-:W-:Y:S01]  /*0cf0*/  FFMA.RM R3, R3, R15, R14 ;  /* 0x0000000f03037223 */ /* 0x000fe2000000400e */
[----:B------:R-:W-:Y:S01]  /*0d00*/  VIADD R14, R16, 0x20 ;  /* 0x00000020100e7836 */ /* 0x000fe20000000000 */
[----:B------:R-:W-:Y:S01]  /*0d10*/  LOP3.LUT R13, R13, 0x800000, RZ, 0xfc, !PT ;  /* 0x008000000d0d7812 */ /* 0x000fe200078efcff */
[----:B------:R-:W-:-:S02]  /*0d20*/  IMAD.MOV R15, RZ, RZ, -R16 ;  /* 0x000000ffff0f7224 */ /* 0x000fc400078e0a10 */
[----:B------:R-:W-:Y:S02]  /*0d30*/  FSETP.NEU.FTZ.AND P0, PT, R12, R3, PT ;  /* 0x000000030c00720b */ /* 0x000fe40003f1d000 */
[----:B------:R-:W-:Y:S02]  /*0d40*/  SHF.L.U32 R14, R13, R14, RZ ;  /* 0x0000000e0d0e7219 */ /* 0x000fe400000006ff */
[----:B------:R-:W-:Y:S02]  /*0d50*/  SEL R12, R15, RZ, P2 ;  /* 0x000000ff0f0c7207 */ /* 0x000fe40001000000 */
[----:B------:R-:W-:Y:S02]  /*0d60*/  ISETP.NE.AND P1, PT, R14, RZ, P1 ;  /* 0x000000ff0e00720c */ /* 0x000fe40000f25270 */
[----:B------:R-:W-:Y:S02]  /*0d70*/  SHF.R.U32.HI R12, RZ, R12, R13 ;  /* 0x0000000cff0c7219 */ /* 0x000fe4000001160d */
[----:B------:R-:W-:-:S02]  /*0d80*/  PLOP3.LUT P0, PT, P0, P1, PT, 0xf8, 0x8f ;  /* 0x00000000008f781c */ /* 0x000fc40000703f70 */
[----:B------:R-:W-:Y:S02]  /*0d90*/  SHF.R.U32.HI R14, RZ, 0x1, R12 ;  /* 0x00000001ff0e7819 */ /* 0x000fe4000001160c */
[----:B------:R-:W-:-:S04]  /*0da0*/  SEL R3, RZ, 0x1, !P0 ;  /* 0x00000001ff037807 */ /* 0x000fc80004000000 */
[----:B------:R-:W-:-:S04]  /*0db0*/  LOP3.LUT R3, R3, 0x1, R14, 0xf8, !PT ;  /* 0x0000000103037812 */ /* 0x000fc800078ef80e */
[----:B------:R-:W-:-:S05]  /*0dc0*/  LOP3.LUT R3, R3, R12, RZ, 0xc0, !PT ;  /* 0x0000000c03037212 */ /* 0x000fca00078ec0ff */
[----:B------:R-:W-:-:S05]  /*0dd0*/  IMAD.IADD R3, R14, 0x1, R3 ;  /* 0x000000010e037824 */ /* 0x000fca00078e0203 */
[----:B------:R-:W-:Y:S01]  /*0de0*/  LOP3.LUT R0, R3, R0, RZ, 0xfc, !PT ;  /* 0x0000000003007212 */ /* 0x000fe200078efcff */
[----:B------:R-:W-:Y:S06]  /*0df0*/  BRA `(.L_x_69) ;  /* 0x0000000000107947 */ /* 0x000fec0003800000 */
.L_x_68:
[----:B------:R-:W-:-:S04]  /*0e00*/  LOP3.LUT R0, R0, 0x80000000, RZ, 0xc0, !PT ;  /* 0x8000000000007812 */ /* 0x000fc800078ec0ff */
[----:B------:R-:W-:Y:S01]  /*0e10*/  LOP3.LUT R0, R0, 0x7f800000, RZ, 0xfc, !PT ;  /* 0x7f80000000007812 */ /* 0x000fe200078efcff */
[----:B------:R-:W-:Y:S06]  /*0e20*/  BRA `(.L_x_69) ;  /* 0x0000000000047947 */ /* 0x000fec0003800000 */
.L_x_67:
[----:B------:R-:W-:-:S07]  /*0e30*/  IMAD R0, R13, 0x800000, R0 ;  /* 0x008000000d007824 */ /* 0x000fce00078e0200 */
.L_x_69:
[----:B------:R-:W-:Y:S05]  /*0e40*/  BSYNC.RECONVERGENT B3 ;  /* 0x0000000000037941 */ /* 0x000fea0003800200 */
.L_x_66:
[----:B------:R-:W-:Y:S05]  /*0e50*/  BRA `(.L_x_70) ;  /* 0x0000000000207947 */ /* 0x000fea0003800000 */
.L_x_65:
[----:B------:R-:W-:-:S04]  /*0e60*/  LOP3.LUT R0, R3, 0x80000000, R0, 0x48, !PT ;  /* 0x8000000003007812 */ /* 0x000fc800078e4800 */
[----:B------:R-:W-:Y:S01]  /*0e70*/  LOP3.LUT R0, R0, 0x7f800000, RZ, 0xfc, !PT ;  /* 0x7f80000000007812 */ /* 0x000fe200078efcff */
[----:B------:R-:W-:Y:S06]  /*0e80*/  BRA `(.L_x_70) ;  /* 0x0000000000147947 */ /* 0x000fec0003800000 */
.L_x_64:
[----:B------:R-:W-:Y:S01]  /*0e90*/  LOP3.LUT R0, R3, 0x80000000, R0, 0x48, !PT ;  /* 0x8000000003007812 */ /* 0x000fe200078e4800 */
[----:B------:R-:W-:Y:S06]  /*0ea0*/  BRA `(.L_x_70) ;  /* 0x00000000000c7947 */ /* 0x000fec0003800000 */
.L_x_63:
[----:B------:R-:W0:Y:S01]  /*0eb0*/  MUFU.RSQ R0, -QNAN ;  /* 0xffc0000000007908 */ /* 0x000e220000001400 */
[----:B------:R-:W-:Y:S05]  /*0ec0*/  BRA `(.L_x_70) ;  /* 0x0000000000047947 */ /* 0x000fea0003800000 */
.L_x_62:
[----:B------:R-:W-:-:S07]  /*0ed0*/  FADD.FTZ R0, R0, R3 ;  /* 0x0000000300007221 */ /* 0x000fce0000010000 */
.L_x_70:
[----:B------:R-:W-:Y:S05]  /*0ee0*/  BSYNC.RECONVERGENT B2 ;  /* 0x0000000000027941 */ /* 0x000fea0003800200 */
.L_x_60:
[----:B------:R-:W-:Y:S02]  /*0ef0*/  IMAD.MOV.U32 R12, RZ, RZ, R10 ;  /* 0x000000ffff0c7224 */ /* 0x000fe400078e000a */
[----:B------:R-:W-:-:S04]  /*0f00*/  IMAD.MOV.U32 R13, RZ, RZ, 0x0 ;  /* 0x00000000ff0d7424 */ /* 0x000fc800078e00ff */
[----:B0-----:R-:W-:Y:S05]  /*0f10*/  RET.REL.NODEC R12 `(div_f32) ;  /* 0xfffffff00c387950 */ /* 0x001fea0003c3ffff */
.L_x_71:
        /* <DEDUP_REMOVED lines=14> */
.L_x_147:


//--------------------- .text.mul_i64             --------------------------
	.section	.text.mul_i64,"ax",@progbits
	.align	128
        .global         mul_i64
        .type           mul_i64,@function
        .size           mul_i64,(.L_x_154 - mul_i64)
        .other          mul_i64,@"STO_CUDA_ENTRY STV_DEFAULT"
mul_i64:
.text.mul_i64:
[----:B------:R-:W-:Y:S08]  /*0000*/  LDC R1, c[0x0][0x37c] ;  /* 0x0000df00ff017b82 */ /* 0x000ff00000000800 */
[----:B------:R-:W0:Y:S01]  /*0010*/  LDC R11, c[0x0][0x398] ;  /* 0x0000e600ff0b7b82 */ /* 0x000e220000000800 */
[----:B------:R-:W1:Y:S01]  /*0020*/  LDCU.64 UR10, c[0x0][0x3a8] ;  /* 0x00007500ff0a77ac */ /* 0x000e620008000a00 */
[----:B------:R-:W2:Y:S01]  /*0030*/  S2R R20, SR_CTAID.Y ;  /* 0x0000000000147919 */ /* 0x000ea20000002600 */
[----:B------:R-:W3:Y:S05]  /*0040*/  S2R R23, SR_TID.Y ;  /* 0x0000000000177919 */ /* 0x000eea0000002200 */
[----:B------:R-:W0:Y:S01]  /*0050*/  LDC.64 R2, c[0x0][0x380] ;  /* 0x0000e000ff027b82 */ /* 0x000e220000000a00 */
[----:B------:R-:W4:Y:S01]  /*0060*/  S2R R18, SR_CTAID.Z ;  /* 0x0000000000127919 */ /* 0x000f220000002700 */
[----:B------:R-:W0:Y:S06]  /*0070*/  S2R R21, SR_TID.Z ;  /* 0x0000000000157919 */ /* 0x000e2c0000002300 */
[----:B------:R-:W5:Y:S01]  /*0080*/  LDC.64 R4, c[0x0][0x388] ;  /* 0x0000e200ff047b82 */ /* 0x000f620000000a00 */
[----:B------:R-:W0:Y:S01]  /*0090*/  S2R R10, SR_CTAID.X ;  /* 0x00000000000a7919 */ /* 0x000e220000002500 */
[----:B------:R-:W0:Y:S06]  /*00a0*/  S2R R19, SR_TID.X ;  /* 0x0000000000137919 */ /* 0x000e2c0000002100 */
[----:B------:R-:W2:Y:S01]  /*00b0*/  LDC.64 R6, c[0x0][0x390] ;  /* 0x0000e400ff067b82 */ /* 0x000ea20000000a00 */
[----:B0-----:R-:W-:-:S03]  /*00c0*/  IMAD.WIDE R12, R11, 0x8, R2 ;  /* 0x000000080b0c7825 */ /* 0x001fc600078e0202 */
[----:B-1----:R-:W-:Y:S01]  /*00d0*/  ISETP.GT.U32.AND P0, PT, R12, UR10, PT ;  /* 0x0000000a0c007c0c */ /* 0x002fe2000bf04070 */
[----:B-----5:R-:W-:-:S03]  /*00e0*/  IMAD.WIDE R14, R11, 0x8, R4 ;  /* 0x000000080b0e7825 */ /* 0x020fc600078e0204 */
[----:B------:R-:W-:Y:S01]  /*00f0*/  ISETP.GT.U32.AND.EX P0, PT, R13, UR11, PT, P0 ;  /* 0x0000000b0d007c0c */ /* 0x000fe2000bf04100 */
[----:B--2---:R-:W-:-:S12]  /*0100*/  IMAD.WIDE R16, R11, 0x8, R6 ;  /* 0x000000080b107825 */ /* 0x004fd800078e0206 */
[----:B------:R-:W0:Y:S02]  /*0110*/  @P0 LDC.64 R8, c[0x0][0x380] ;  /* 0x0000e000ff080b82 */ /* 0x000e240000000a00 */
[----:B0-----:R-:W-:-:S04]  /*0120*/  @P0 IADD3 R0, P1, PT, -R8, UR10, RZ ;  /* 0x0000000a08000c10 */ /* 0x001fc8000ff3e1ff */
[----:B------:R-:W-:-:S04]  /*0130*/  @P0 IADD3.X R9, PT, PT, ~R9, UR11, RZ, P1, !PT ;  /* 0x0000000b09090c10 */ /* 0x000fc80008ffe5ff */
[----:B------:R-:W-:Y:S01]  /*0140*/  @P0 SHF.R.U64 R0, R0, 0x3, R9 ;  /* 0x0000000300000819 */ /* 0x000fe20000001209 */
[----:B---34-:R-:W-:Y:S06]  /*0150*/  @P0 BRA `(.L_x_72) ;  /* 0x0000000000380947 */ /* 0x018fec0003800000 */
[----:B------:R-:W-:-:S04]  /*0160*/  ISETP.GT.U32.AND P0, PT, R14, UR10, PT ;  /* 0x0000000a0e007c0c */ /* 0x000fc8000bf04070 */
[----:B------:R-:W-:-:S13]  /*0170*/  ISETP.GT.U32.AND.EX P0, PT, R15, UR11, PT, P0 ;  /* 0x0000000b0f007c0c */ /* 0x000fda000bf04100 */
[----:B------:R-:W0:Y:S02]  /*0180*/  @P0 LDC.64 R8, c[0x0][0x388] ;  /* 0x0000e200ff080b82 */ /* 0x000e240000000a00 */
[----:B0-----:R-:W-:-:S04]  /*0190*/  @P0 IADD3 R8, P1, PT, -R8, UR10, RZ ;  /* 0x0000000a08080c10 */ /* 0x001fc8000ff3e1ff */
[----:B------:R-:W-:-:S04]  /*01a0*/  @P0 IADD3.X R9, PT, PT, ~R9, UR11, RZ, P1, !PT ;  /* 0x0000000b09090c10 */ /* 0x000fc80008ffe5ff */
[----:B------:R-:W-:Y:S01]  /*01b0*/  @P0 SHF.R.U64 R0, R8, 0x3, R9 ;  /* 0x0000000308000819 */ /* 0x000fe20000001209 */
[----:B------:R-:W-:Y:S06]  /*01c0*/  @P0 BRA `(.L_x_72) ;  /* 0x00000000001c0947 */ /* 0x000fec0003800000 */
[----:B------:R-:W-:Y:S01]  /*01d0*/  ISETP.GT.U32.AND P0, PT, R16, UR10, PT ;  /* 0x0000000a10007c0c */ /* 0x000fe2000bf04070 */
[----:B------:R-:W-:-:S03]  /*01e0*/  IMAD.MOV.U32 R0, RZ, RZ, RZ ;  /* 0x000000ffff007224 */ /* 0x000fc600078e00ff */
[----:B------:R-:W-:-:S13]  /*01f0*/  ISETP.GT.U32.AND.EX P0, PT, R17, UR11, PT, P0 ;  /* 0x0000000b11007c0c */ /* 0x000fda000bf04100 */
[----:B------:R-:W0:Y:S02]  /*0200*/  @P0 LDC.64 R8, c[0x0][0x390] ;  /* 0x0000e400ff080b82 */ /* 0x000e240000000a00 */
[----:B0-----:R-:W-:-:S04]  /*0210*/  @P0 IADD3 R8, P1, PT, -R8, UR10, RZ ;  /* 0x0000000a08080c10 */ /* 0x001fc8000ff3e1ff */
[----:B------:R-:W-:-:S04]  /*0220*/  @P0 IADD3.X R9, PT, PT, ~R9, UR11, RZ, P1, !PT ;  /* 0x0000000b09090c10 */ /* 0x000fc80008ffe5ff */
[----:B------:R-:W-:-:S07]  /*0230*/  @P0 SHF.R.U64 R0, R8, 0x3, R9 ;  /* 0x0000000308000819 */ /* 0x000fce0000001209 */
.L_x_72:
        /* <DEDUP_REMOVED lines=16> */
[----:B------:R-:W0:Y:S02]  /*0340*/  LDC R8, c[0x0][0x378] ;  /* 0x0000de00ff087b82 */ /* 0x000e240000000800 */
[----:B0-----:R-:W-:-:S04]  /*0350*/  IMAD R8, R8, UR6, RZ ;  /* 0x0000000608087c24 */ /* 0x001fc8000f8e02ff */
[----:B------:R-:W-:-:S04]  /*0360*/  IMAD R8, R8, UR5, RZ ;  /* 0x0000000508087c24 */ /* 0x000fc8000f8e02ff */
[----:B------:R-:W-:-:S07]  /*0370*/  IMAD R8, R8, UR4, RZ ;  /* 0x0000000408087c24 */ /* 0x000fce000f8e02ff */
.L_x_75:
[----:B------:R-:W-:-:S04]  /*0380*/  IMAD.WIDE R18, R9, 0x8, R2 ;  /* 0x0000000809127825 */ /* 0x000fc800078e0202 */
[----:B------:R-:W-:Y:S02]  /*0390*/  IMAD.WIDE R22, R9, 0x8, R4 ;  /* 0x0000000809167825 */ /* 0x000fe400078e0204 */
[----:B------:R-:W2:Y:S04]  /*03a0*/  LDG.E.64 R18, desc[UR8][R18.64] ;  /* 0x0000000812127981 */ /* 0x000ea8000c1e1b00 */
[----:B------:R-:W2:Y:S02]  /*03b0*/  LDG.E.64 R22, desc[UR8][R22.64] ;  /* 0x0000000816167981 */ /* 0x000ea4000c1e1b00 */
[-C--:B--2---:R-:W-:Y:S02]  /*03c0*/  IMAD R25, R23, R18.reuse, RZ ;  /* 0x0000001217197224 */ /* 0x084fe400078e02ff */
[----:B------:R-:W-:-:S04]  /*03d0*/  IMAD.WIDE.U32 R20, R22, R18, RZ ;  /* 0x0000001216147225 */ /* 0x000fc800078e00ff */
[----:B------:R-:W-:-:S04]  /*03e0*/  IMAD R25, R19, R22, R25 ;  /* 0x0000001613197224 */ /* 0x000fc800078e0219 */
[----:B------:R-:W-:Y:S02]  /*03f0*/  IMAD.IADD R21, R21, 0x1, R25 ;  /* 0x0000000115157824 */ /* 0x000fe400078e0219 */
[----:B------:R-:W-:-:S04]  /*0400*/  IMAD.WIDE R24, R9, 0x8, R6 ;  /* 0x0000000809187825 */ /* 0x000fc800078e0206 */
[----:B------:R-:W-:Y:S01]  /*0410*/  IMAD.IADD R9, R8, 0x1, R9 ;  /* 0x0000000108097824 */ /* 0x000fe200078e0209 */
[----:B------:R0:W-:Y:S04]  /*0420*/  STG.E.64 desc[UR8][R24.64], R20 ;  /* 0x0000001418007986 */ /* 0x0001e8000c101b08 */
[----:B------:R-:W-:-:S13]  /*0430*/  ISETP.GE.AND P0, PT, R9, R0, PT ;  /* 0x000000000900720c */ /* 0x000fda0003f06270 */
[----:B0-----:R-:W-:Y:S05]  /*0440*/  @!P0 BRA `(.L_x_75) ;  /* 0xfffffffc00cc8947 */ /* 0x001fea000383ffff */
.L_x_74:
[----:B------:R-:W-:Y:S05]  /*0450*/  BSYNC.RECONVERGENT B0 ;  /* 0x0000000000007941 */ /* 0x000fea0003800200 */
.L_x_73:
[----:B------:R-:W-:-:S13]  /*0460*/  ISETP.GE.AND P0, PT, R9, R11, PT ;  /* 0x0000000b0900720c */ /* 0x000fda0003f06270 */
[----:B------:R-:W-:Y:S05]  /*0470*/  @P0 EXIT ;  /* 0x000000000000094d */ /* 0x000fea0003800000 */
[----:B------:R-:W0:Y:S01]  /*0480*/  LDC.64 R2, c[0x0][0x3a0] ;  /* 0x0000e800ff027b82 */ /* 0x000e220000000a00 */
[----:B------:R-:W-:Y:S01]  /*0490*/  ISETP.GT.U32.AND P0, PT, R16, UR10, PT ;  /* 0x0000000a10007c0c */ /* 0x000fe2000bf04070 */
[----:B------:R-:W1:Y:S01]  /*04a0*/  LDCU UR7, c[0x0][0x378] ;  /* 0x00006f00ff0777ac */ /* 0x000e620008000800 */
[----:B------:R-:W-:Y:S02]  /*04b0*/  ISETP.GT.U32.AND P1, PT, R12, UR10, PT ;  /* 0x0000000a0c007c0c */ /* 0x000fe4000bf24070 */
[----:B------:R-:W-:Y:S02]  /*04c0*/  ISETP.GT.U32.AND.EX P0, PT, R17, UR11, PT, P0 ;  /* 0x0000000b11007c0c */ /* 0x000fe4000bf04100 */
[----:B------:R-:W-:Y:S01]  /*04d0*/  ISETP.GT.U32.AND P2, PT, R14, UR10, PT ;  /* 0x0000000a0e007c0c */ /* 0x000fe2000bf44070 */
[----:B------:R-:W0:Y:S01]  /*04e0*/  LDC.64 R6, c[0x0][0x380] ;  /* 0x0000e000ff067b82 */ /* 0x000e220000000a00 */
[----:B------:R-:W-:Y:S02]  /*04f0*/  ISETP.GT.U32.AND.EX P1, PT, R13, UR11, PT, P1 ;  /* 0x0000000b0d007c0c */ /* 0x000fe4000bf24110 */
[----:B------:R-:W-:-:S05]  /*0500*/  ISETP.GT.U32.AND.EX P2, PT, R15, UR11, PT, P2 ;  /* 0x0000000b0f007c0c */ /* 0x000fca000bf44120 */
[----:B------:R-:W2:Y:S01]  /*0510*/  LDC.64 R4, c[0x0][0x388] ;  /* 0x0000e200ff047b82 */ /* 0x000ea20000000a00 */
[----:B-1----:R-:W-:-:S04]  /*0520*/  UIMAD UR6, UR6, UR7, URZ ;  /* 0x00000007060672a4 */ /* 0x002fc8000f8e02ff */
[----:B------:R-:W-:-:S04]  /*0530*/  UIMAD UR6, UR5, UR6, URZ ;  /* 0x00000006050672a4 */ /* 0x000fc8000f8e02ff */
[----:B------:R-:W-:Y:S01]  /*0540*/  UIMAD UR6, UR4, UR6, URZ ;  /* 0x00000006040672a4 */ /* 0x000fe2000f8e02ff */
[C---:B0-----:R-:W-:Y:S02]  /*0550*/  SEL R6, R2.reuse, R6, P1 ;  /* 0x0000000602067207 */ /* 0x041fe40000800000 */
[C---:B------:R-:W-:Y:S02]  /*0560*/  SEL R7, R3.reuse, R7, P1 ;  /* 0x0000000703077207 */ /* 0x040fe40000800000 */
[----:B--2---:R-:W-:Y:S02]  /*0570*/  SEL R4, R2, R4, P2 ;  /* 0x0000000402047207 */ /* 0x004fe40001000000 */
[----:B------:R-:W-:Y:S01]  /*0580*/  SEL R5, R3, R5, P2 ;  /* 0x0000000503057207 */ /* 0x000fe20001000000 */
[----:B------:R-:W0:Y:S08]  /*0590*/  @!P0 LDC R2, c[0x0][0x390] ;  /* 0x0000e400ff028b82 */ /* 0x000e300000000800 */
[----:B------:R-:W1:Y:S02]  /*05a0*/  @!P0 LDC R3, c[0x0][0x394] ;  /* 0x0000e500ff038b82 */ /* 0x000e640000000800 */
.L_x_76:
        /* <DEDUP_REMOVED lines=8> */
[----:B01----:R-:W-:-:S04]  /*0630*/  IMAD.WIDE R16, R9, 0x8, R2 ;  /* 0x0000000809107825 */ /* 0x003fc800078e0202 */
[----:B------:R-:W-:Y:S01]  /*0640*/  VIADD R9, R9, UR6 ;  /* 0x0000000609097c36 */ /* 0x000fe20008000000 */
[----:B------:R2:W-:Y:S04]  /*0650*/  STG.E.64 desc[UR8][R16.64], R18 ;  /* 0x0000001210007986 */ /* 0x0005e8000c101b08 */
[----:B------:R-:W-:-:S13]  /*0660*/  ISETP.GE.AND P0, PT, R9, R11, PT ;  /* 0x0000000b0900720c */ /* 0x000fda0003f06270 */
[----:B--2---:R-:W-:Y:S05]  /*0670*/  @!P0 BRA `(.L_x_76) ;  /* 0xfffffffc00cc8947 */ /* 0x004fea000383ffff */
[----:B------:R-:W-:Y:S05]  /*0680*/  EXIT ;  /* 0x000000000000794d */ /* 0x000fea0003800000 */
.L_x_77:
        /* <DEDUP_REMOVED lines=15> */
.L_x_154:


//--------------------- .text.mul_i32             --------------------------
	.section	.text.mul_i32,"ax",@progbits
	.align	128
        .global         mul_i32
        .type           mul_i32,@function
        .size           mul_i32,(.L_x_155 - mul_i32)
        .other          mul_i32,@"STO_CUDA_ENTRY STV_DEFAULT"
mul_i32:
.text.mul_i32:
        /* <DEDUP_REMOVED lines=36> */
.L_x_78:
        /* <DEDUP_REMOVED lines=20> */
.L_x_81:
[----:B------:R-:W-:-:S04]  /*0380*/  IMAD.WIDE R12, R9, 0x4, R2 ;  /* 0x00000004090c7825 */ /* 0x000fc800078e0202 */
[C---:B------:R-:W-:Y:S02]  /*0390*/  IMAD.WIDE R20, R9.reuse, 0x4, R4 ;  /* 0x0000000409147825 */ /* 0x040fe400078e0204 */
[----:B------:R-:W2:Y:S04]  /*03a0*/  LDG.E R12, desc[UR8][R12.64] ;  /* 0x000000080c0c7981 */ /* 0x000ea8000c1e1900 */
[----:B------:R-:W2:Y:S01]  /*03b0*/  LDG.E R21, desc[UR8][R20.64] ;  /* 0x0000000814157981 */ /* 0x000ea2000c1e1900 */
[----:B0-----:R-:W-:-:S04]  /*03c0*/  IMAD.WIDE R22, R9, 0x4, R6 ;  /* 0x0000000409167825 */ /* 0x001fc800078e0206 */
[----:B------:R-:W-:-:S05]  /*03d0*/  IMAD.IADD R9, R8, 0x1, R9 ;  /* 0x0000000108097824 */ /* 0x000fca00078e0209 */
[----:B------:R-:W-:Y:S01]  /*03e0*/  ISETP.GE.AND P0, PT, R9, R0, PT ;  /* 0x000000000900720c */ /* 0x000fe20003f06270 */
[----:B--2---:R-:W-:-:S05]  /*03f0*/  IMAD R25, R12, R21, RZ ;  /* 0x000000150c197224 */ /* 0x004fca00078e02ff */
[----:B------:R0:W-:Y:S07]  /*0400*/  STG.E desc[UR8][R22.64], R25 ;  /* 0x0000001916007986 */ /* 0x0001ee000c101908 */
[----:B------:R-:W-:Y:S05]  /*0410*/  @!P0 BRA `(.L_x_81) ;  /* 0xfffffffc00d88947 */ /* 0x000fea000383ffff */
.L_x_80:
[----:B------:R-:W-:Y:S05]  /*0420*/  BSYNC.RECONVERGENT B0 ;  /* 0x0000000000007941 */ /* 0x000fea0003800200 */
.L_x_79:
[----:B------:R-:W-:-:S13]  /*0430*/  ISETP.GE.AND P0, PT, R9, R11, PT ;  /* 0x0000000b0900720c */ /* 0x000fda0003f06270 */
[----:B------:R-:W-:Y:S05]  /*0440*/  @P0 EXIT ;  /* 0x000000000000094d */ /* 0x000fea0003800000 */
[----:B------:R-:W1:Y:S01]  /*0450*/  LDC.64 R2, c[0x0][0x3a0] ;  /* 0x0000e800ff027b82 */ /* 0x000e620000000a00 */
[----:B------:R-:W-:Y:S01]  /*0460*/  ISETP.GT.U32.AND P0, PT, R18, UR10, PT ;  /* 0x0000000a12007c0c */ /* 0x000fe2000bf04070 */
[----:B------:R-:W2:Y:S01]  /*0470*/  LDCU UR7, c[0x0][0x378] ;  /* 0x00006f00ff0777ac */ /* 0x000ea20008000800 */
[----:B------:R-:W-:Y:S02]  /*0480*/  ISETP.GT.U32.AND P1, PT, R14, UR10, PT ;  /* 0x0000000a0e007c0c */ /* 0x000fe4000bf24070 */
[----:B------:R-:W-:Y:S02]  /*0490*/  ISETP.GT.U32.AND.EX P0, PT, R19, UR11, PT, P0 ;  /* 0x0000000b13007c0c */ /* 0x000fe4000bf04100 */
[----:B------:R-:W-:Y:S01]  /*04a0*/  ISETP.GT.U32.AND P2, PT, R16, UR10, PT ;  /* 0x0000000a10007c0c */ /* 0x000fe2000bf44070 */
[----:B------:R-:W1:Y:S01]  /*04b0*/  LDC.64 R4, c[0x0][0x380] ;  /* 0x0000e000ff047b82 */ /* 0x000e620000000a00 */
[----:B------:R-:W-:Y:S02]  /*04c0*/  ISETP.GT.U32.AND.EX P1, PT, R15, UR11, PT, P1 ;  /* 0x0000000b0f007c0c */ /* 0x000fe4000bf24110 */
[----:B------:R-:W-:-:S05]  /*04d0*/  ISETP.GT.U32.AND.EX P2, PT, R17, UR11, PT, P2 ;  /* 0x0000000b11007c0c */ /* 0x000fca000bf44120 */
[----:B------:R-:W3:Y:S01]  /*04e0*/  LDC.64 R6, c[0x0][0x388] ;  /* 0x0000e200ff067b82 */ /* 0x000ee20000000a00 */
[----:B--2---:R-:W-:-:S04]  /*04f0*/  UIMAD UR6, UR6, UR7, URZ ;  /* 0x00000007060672a4 */ /* 0x004fc8000f8e02ff */
[----:B------:R-:W-:-:S04]  /*0500*/  UIMAD UR6, UR5, UR6, URZ ;  /* 0x00000006050672a4 */ /* 0x000fc8000f8e02ff */
[----:B------:R-:W-:Y:S01]  /*0510*/  UIMAD UR6, UR4, UR6, URZ ;  /* 0x00000006040672a4 */ /* 0x000fe2000f8e02ff */
[C---:B-1----:R-:W-:Y:S02]  /*0520*/  SEL R14, R2.reuse, R4, P1 ;  /* 0x00000004020e7207 */ /* 0x042fe40000800000 */
[C---:B------:R-:W-:Y:S02]  /*0530*/  SEL R15, R3.reuse, R5, P1 ;  /* 0x00000005030f7207 */ /* 0x040fe40000800000 */
[----:B---3--:R-:W-:Y:S02]  /*0540*/  SEL R16, R2, R6, P2 ;  /* 0x0000000602107207 */ /* 0x008fe40001000000 */
[----:B------:R-:W-:Y:S01]  /*0550*/  SEL R17, R3, R7, P2 ;  /* 0x0000000703117207 */ /* 0x000fe20001000000 */
[----:B------:R-:W1:Y:S08]  /*0560*/  @!P0 LDC R2, c[0x0][0x390] ;  /* 0x0000e400ff028b82 */ /* 0x000e700000000800 */
[----:B------:R-:W2:Y:S02]  /*0570*/  @!P0 LDC R3, c[0x0][0x394] ;  /* 0x0000e500ff038b82 */ /* 0x000ea40000000800 */
.L_x_82:
[----:B------:R-:W-:-:S04]  /*0580*/  IMAD.WIDE R4, R9, 0x4, R14 ;  /* 0x0000000409047825 */ /* 0x000fc800078e020e */
[C---:B------:R-:W-:Y:S02]  /*0590*/  IMAD.WIDE R6, R9.reuse, 0x4, R16 ;  /* 0x0000000409067825 */ /* 0x040fe400078e0210 */
[----:B---3--:R-:W3:Y:S04]  /*05a0*/  LDG.E R4, desc[UR8][R4.64] ;  /* 0x0000000804047981 */ /* 0x008ee8000c1e1900 */
[----:B------:R-:W3:Y:S01]  /*05b0*/  LDG.E R7, desc[UR8][R6.64] ;  /* 0x0000000806077981 */ /* 0x000ee2000c1e1900 */
[----:B-12---:R-:W-:-:S04]  /*05c0*/  IMAD.WIDE R12, R9, 0x4, R2 ;  /* 0x00000004090c7825 */ /* 0x006fc800078e0202 */
[----:B------:R-:W-:-:S05]  /*05d0*/  VIADD R9, R9, UR6 ;  /* 0x0000000609097c36 */ /* 0x000fca0008000000 */
[----:B------:R-:W-:Y:S01]  /*05e0*/  ISETP.GE.AND P0, PT, R9, R11, PT ;  /* 0x0000000b0900720c */ /* 0x000fe20003f06270 */
[----:B---3--:R-:W-:-:S05]  /*05f0*/  IMAD R19, R4, R7, RZ ;  /* 0x0000000704137224 */ /* 0x008fca00078e02ff */
[----:B------:R3:W-:Y:S07]  /*0600*/  STG.E desc[UR8][R12.64], R19 ;  /* 0x000000130c007986 */ /* 0x0007ee000c101908 */
[----:B------:R-:W-:Y:S05]  /*0610*/  @!P0 BRA `(.L_x_82) ;  /* 0xfffffffc00d88947 */ /* 0x000fea000383ffff */
[----:B------:R-:W-:Y:S05]  /*0620*/  EXIT ;  /* 0x000000000000794d */ /* 0x000fea0003800000 */
.L_x_83:
        /* <DEDUP_REMOVED lines=13> */
.L_x_155:


//--------------------- .text.mul_f64             --------------------------
	.section	.text.mul_f64,"ax",@progbits
	.align	128
        .global         mul_f64
        .type           mul_f64,@function
        .size           mul_f64,(.L_x_156 - mul_f64)
        .other          mul_f64,@"STO_CUDA_ENTRY STV_DEFAULT"
mul_f64:
.text.mul_f64:
        /* <DEDUP_REMOVED lines=36> */
.L_x_84:
        /* <DEDUP_REMOVED lines=20> */
.L_x_87:
[----:B------:R-:W-:-:S04]  /*0380*/  IMAD.WIDE R12, R9, 0x8, R2 ;  /* 0x00000008090c7825 */ /* 0x000fc800078e0202 */
[C---:B------:R-:W-:Y:S02]  /*0390*/  IMAD.WIDE R20, R9.reuse, 0x8, R4 ;  /* 0x0000000809147825 */ /* 0x040fe400078e0204 */
[----:B------:R-:W2:Y:S04]  /*03a0*/  LDG.E.64 R12, desc[UR8][R12.64] ;  /* 0x000000080c0c7981 */ /* 0x000ea8000c1e1b00 */
[----:B------:R-:W2:Y:S01]  /*03b0*/  LDG.E.64 R20, desc[UR8][R20.64] ;  /* 0x0000000814147981 */ /* 0x000ea2000c1e1b00 */
[----:B0-----:R-:W-:-:S04]  /*03c0*/  IMAD.WIDE R24, R9, 0x8, R6 ;  /* 0x0000000809187825 */ /* 0x001fc800078e0206 */
[----:B------:R-:W-:-:S05]  /*03d0*/  IMAD.IADD R9, R8, 0x1, R9 ;  /* 0x0000000108097824 */ /* 0x000fca00078e0209 */
[----:B------:R-:W-:Y:S01]  /*03e0*/  ISETP.GE.AND P0, PT, R9, R0, PT ;  /* 0x000000000900720c */ /* 0x000fe20003f06270 */
[----:B--2---:R-:W-:-:S07]  /*03f0*/  DMUL R22, R12, R20 ;  /* 0x000000140c167228 */ /* 0x004fce0000000000 */
[----:B------:R0:W-:Y:S05]  /*0400*/  STG.E.64 desc[UR8][R24.64], R22 ;  /* 0x0000001618007986 */ /* 0x0001ea000c101b08 */
[----:B------:R-:W-:Y:S05]  /*0410*/  @!P0 BRA `(.L_x_87) ;  /* 0xfffffffc00d88947 */ /* 0x000fea000383ffff */
.L_x_86:
[----:B------:R-:W-:Y:S05]  /*0420*/  BSYNC.RECONVERGENT B0 ;  /* 0x0000000000007941 */ /* 0x000fea0003800200 */
.L_x_85:
        /* <DEDUP_REMOVED lines=21> */
.L_x_88:
[----:B------:R-:W-:-:S04]  /*0580*/  IMAD.WIDE R4, R9, 0x8, R16 ;  /* 0x0000000809047825 */ /* 0x000fc800078e0210 */
[C---:B------:R-:W-:Y:S02]  /*0590*/  IMAD.WIDE R6, R9.reuse, 0x8, R18 ;  /* 0x0000000809067825 */ /* 0x040fe400078e0212 */
[----:B---3--:R-:W3:Y:S04]  /*05a0*/  LDG.E.64 R4, desc[UR8][R4.64] ;  /* 0x0000000804047981 */ /* 0x008ee8000c1e1b00 */
[----:B------:R-:W3:Y:S01]  /*05b0*/  LDG.E.64 R6, desc[UR8][R6.64] ;  /* 0x0000000806067981 */ /* 0x000ee2000c1e1b00 */
[----:B-12---:R-:W-:-:S04]  /*05c0*/  IMAD.WIDE R14, R9, 0x8, R2 ;  /* 0x00000008090e7825 */ /* 0x006fc800078e0202 */
[----:B------:R-:W-:-:S05]  /*05d0*/  VIADD R9, R9, UR6 ;  /* 0x0000000609097c36 */ /* 0x000fca0008000000 */
[----:B------:R-:W-:Y:S01]  /*05e0*/  ISETP.GE.AND P0, PT, R9, R11, PT ;  /* 0x0000000b0900720c */ /* 0x000fe20003f06270 */
[----:B---3--:R-:W-:-:S07]  /*05f0*/  DMUL R12, R4, R6 ;  /* 0x00000006040c7228 */ /* 0x008fce0000000000 */
[----:B------:R3:W-:Y:S05]  /*0600*/  STG.E.64 desc[UR8][R14.64], R12 ;  /* 0x0000000c0e007986 */ /* 0x0007ea000c101b08 */
[----:B------:R-:W-:Y:S05]  /*0610*/  @!P0 BRA `(.L_x_88) ;  /* 0xfffffffc00d88947 */ /* 0x000fea000383ffff */
[----:B------:R-:W-:Y:S05]  /*0620*/  EXIT ;  /* 0x000000000000794d */ /* 0x000fea0003800000 */
.L_x_89:
        /* <DEDUP_REMOVED lines=13> */
.L_x_156:


//--------------------- .text.mul_f32             --------------------------
	.section	.text.mul_f32,"ax",@progbits
	.align	128
        .global         mul_f32
        .type           mul_f32,@function
        .size           mul_f32,(.L_x_157 - mul_f32)
        .other          mul_f32,@"STO_CUDA_ENTRY STV_DEFAULT"
mul_f32:
.text.mul_f32:
        /* <DEDUP_REMOVED lines=36> */
.L_x_90:
        /* <DEDUP_REMOVED lines=20> */
.L_x_93:
[----:B------:R-:W-:-:S04]  /*0380*/  IMAD.WIDE R12, R9, 0x4, R2 ;  /* 0x00000004090c7825 */ /* 0x000fc800078e0202 */
[C---:B------:R-:W-:Y:S02]  /*0390*/  IMAD.WIDE R20, R9.reuse, 0x4, R4 ;  /* 0x0000000409147825 */ /* 0x040fe400078e0204 */
[----:B------:R-:W2:Y:S04]  /*03a0*/  LDG.E R12, desc[UR8][R12.64] ;  /* 0x000000080c0c7981 */ /* 0x000ea8000c1e1900 */
[----:B------:R-:W2:Y:S01]  /*03b0*/  LDG.E R21, desc[UR8][R20.64] ;  /* 0x0000000814157981 */ /* 0x000ea2000c1e1900 */
[----:B0-----:R-:W-:-:S04]  /*03c0*/  IMAD.WIDE R22, R9, 0x4, R6 ;  /* 0x0000000409167825 */ /* 0x001fc800078e0206 */
[----:B------:R-:W-:-:S05]  /*03d0*/  IMAD.IADD R9, R8, 0x1, R9 ;  /* 0x0000000108097824 */ /* 0x000fca00078e0209 */
[----:B------:R-:W-:Y:S01]  /*03e0*/  ISETP.GE.AND P0, PT, R9, R0, PT ;  /* 0x000000000900720c */ /* 0x000fe20003f06270 */
[----:B--2---:R-:W-:-:S05]  /*03f0*/  FMUL R25, R12, R21 ;  /* 0x000000150c197220 */ /* 0x004fca0000400000 */
[----:B------:R0:W-:Y:S07]  /*0400*/  STG.E desc[UR8][R22.64], R25 ;  /* 0x0000001916007986 */ /* 0x0001ee000c101908 */
[----:B------:R-:W-:Y:S05]  /*0410*/  @!P0 BRA `(.L_x_93) ;  /* 0xfffffffc00d88947 */ /* 0x000fea000383ffff */
.L_x_92:
[----:B------:R-:W-:Y:S05]  /*0420*/  BSYNC.RECONVERGENT B0 ;  /* 0x0000000000007941 */ /* 0x000fea0003800200 */
.L_x_91:
        /* <DEDUP_REMOVED lines=21> */
.L_x_94:
[----:B------:R-:W-:-:S04]  /*0580*/  IMAD.WIDE R4, R9, 0x4, R14 ;  /* 0x0000000409047825 */ /* 0x000fc800078e020e */
[C---:B------:R-:W-:Y:S02]  /*0590*/  IMAD.WIDE R6, R9.reuse, 0x4, R16 ;  /* 0x0000000409067825 */ /* 0x040fe400078e0210 */
[----:B---3--:R-:W3:Y:S04]  /*05a0*/  LDG.E R4, desc[UR8][R4.64] ;  /* 0x0000000804047981 */ /* 0x008ee8000c1e1900 */
[----:B------:R-:W3:Y:S01]  /*05b0*/  LDG.E R7, desc[UR8][R6.64] ;  /* 0x0000000806077981 */ /* 0x000ee2000c1e1900 */
[----:B-12---:R-:W-:-:S04]  /*05c0*/  IMAD.WIDE R12, R9, 0x4, R2 ;  /* 0x00000004090c7825 */ /* 0x006fc800078e0202 */
[----:B------:R-:W-:-:S05]  /*05d0*/  VIADD R9, R9, UR6 ;  /* 0x0000000609097c36 */ /* 0x000fca0008000000 */
[----:B------:R-:W-:Y:S01]  /*05e0*/  ISETP.GE.AND P0, PT, R9, R11, PT ;  /* 0x0000000b0900720c */ /* 0x000fe20003f06270 */
[----:B---3--:R-:W-:-:S05]  /*05f0*/  FMUL R19, R4, R7 ;  /* 0x0000000704137220 */ /* 0x008fca0000400000 */
[----:B------:R3:W-:Y:S07]  /*0600*/  STG.E desc[UR8][R12.64], R19 ;  /* 0x000000130c007986 */ /* 0x0007ee000c101908 */
[----:B------:R-:W-:Y:S05]  /*0610*/  @!P0 BRA `(.L_x_94) ;  /* 0xfffffffc00d88947 */ /* 0x000fea000383ffff */
[----:B------:R-:W-:Y:S05]  /*0620*/  EXIT ;  /* 0x000000000000794d */ /* 0x000fea0003800000 */
.L_x_95:
        /* <DEDUP_REMOVED lines=13> */
.L_x_157:


//--------------------- .text.sub_i64             --------------------------
	.section	.text.sub_i64,"ax",@progbits
	.align	128
        .global         sub_i64
        .type           sub_i64,@function
        .size           sub_i64,(.L_x_158 - sub_i64)
        .other          sub_i64,@"STO_CUDA_ENTRY STV_DEFAULT"
sub_i64:
.text.sub_i64:
        /* <DEDUP_REMOVED lines=36> */
.L_x_96:
        /* <DEDUP_REMOVED lines=20> */
.L_x_99:
[----:B------:R-:W-:-:S04]  /*0380*/  IMAD.WIDE R12, R9, 0x8, R2 ;  /* 0x00000008090c7825 */ /* 0x000fc800078e0202 */
[C---:B------:R-:W-:Y:S02]  /*0390*/  IMAD.WIDE R20, R9.reuse, 0x8, R4 ;  /* 0x0000000809147825 */ /* 0x040fe400078e0204 */
[----:B------:R-:W2:Y:S04]  /*03a0*/  LDG.E.64 R12, desc[UR8][R12.64] ;  /* 0x000000080c0c7981 */ /* 0x000ea8000c1e1b00 */
[----:B------:R-:W2:Y:S01]  /*03b0*/  LDG.E.64 R20, desc[UR8][R20.64] ;  /* 0x0000000814147981 */ /* 0x000ea2000c1e1b00 */
[----:B0-----:R-:W-:-:S04]  /*03c0*/  IMAD.WIDE R22, R9, 0x8, R6 ;  /* 0x0000000809167825 */ /* 0x001fc800078e0206 */
[----:B------:R-:W-:Y:S01]  /*03d0*/  IMAD.IADD R9, R8, 0x1, R9 ;  /* 0x0000000108097824 */ /* 0x000fe200078e0209 */
[----:B--2---:R-:W-:-:S05]  /*03e0*/  IADD3 R24, P0, PT, R12, -R20, RZ ;  /* 0x800000140c187210 */ /* 0x004fca0007f1e0ff */
[----:B------:R-:W-:Y:S01]  /*03f0*/  IMAD.X R25, R13, 0x1, ~R21, P0 ;  /* 0x000000010d197824 */ /* 0x000fe200000e0e15 */
[----:B------:R-:W-:-:S04]  /*0400*/  ISETP.GE.AND P0, PT, R9, R0, PT ;  /* 0x000000000900720c */ /* 0x000fc80003f06270 */
[----:B------:R0:W-:Y:S09]  /*0410*/  STG.E.64 desc[UR8][R22.64], R24 ;  /* 0x0000001816007986 */ /* 0x0001f2000c101b08 */
[----:B------:R-:W-:Y:S05]  /*0420*/  @!P0 BRA `(.L_x_99) ;  /* 0xfffffffc00d48947 */ /* 0x000fea000383ffff */
.L_x_98:
[----:B------:R-:W-:Y:S05]  /*0430*/  BSYNC.RECONVERGENT B0 ;  /* 0x0000000000007941 */ /* 0x000fea0003800200 */
.L_x_97:
        /* <DEDUP_REMOVED lines=21> */
.L_x_100:
[----:B------:R-:W-:-:S04]  /*0590*/  IMAD.WIDE R4, R9, 0x8, R14 ;  /* 0x0000000809047825 */ /* 0x000fc800078e020e */
[C---:B------:R-:W-:Y:S02]  /*05a0*/  IMAD.WIDE R6, R9.reuse, 0x8, R16 ;  /* 0x0000000809067825 */ /* 0x040fe400078e0210 */
[----:B---3--:R-:W3:Y:S04]  /*05b0*/  LDG.E.64 R4, desc[UR8][R4.64] ;  /* 0x0000000804047981 */ /* 0x008ee8000c1e1b00 */
[----:B------:R-:W3:Y:S01]  /*05c0*/  LDG.E.64 R6, desc[UR8][R6.64] ;  /* 0x0000000806067981 */ /* 0x000ee2000c1e1b00 */
[----:B-12---:R-:W-:-:S04]  /*05d0*/  IMAD.WIDE R12, R9, 0x8, R2 ;  /* 0x00000008090c7825 */ /* 0x006fc800078e0202 */
[----:B------:R-:W-:Y:S01]  /*05e0*/  VIADD R9, R9, UR6 ;  /* 0x0000000609097c36 */ /* 0x000fe20008000000 */
[----:B---3--:R-:W-:-:S05]  /*05f0*/  IADD3 R18, P0, PT, R4, -R6, RZ ;  /* 0x8000000604127210 */ /* 0x008fca0007f1e0ff */
[----:B------:R-:W-:Y:S01]  /*0600*/  IMAD.X R19, R5, 0x1, ~R7, P0 ;  /* 0x0000000105137824 */ /* 0x000fe200000e0e07 */
[----:B------:R-:W-:-:S04]  /*0610*/  ISETP.GE.AND P0, PT, R9, R11, PT ;  /* 0x0000000b0900720c */ /* 0x000fc80003f06270 */
[----:B------:R3:W-:Y:S09]  /*0620*/  STG.E.64 desc[UR8][R12.64], R18 ;  /* 0x000000120c007986 */ /* 0x0007f2000c101b08 */
[----:B------:R-:W-:Y:S05]  /*0630*/  @!P0 BRA `(.L_x_100) ;  /* 0xfffffffc00d48947 */ /* 0x000fea000383ffff */
[----:B------:R-:W-:Y:S05]  /*0640*/  EXIT ;  /* 0x000000000000794d */ /* 0x000fea0003800000 */
.L_x_101:
        /* <DEDUP_REMOVED lines=11> */
.L_x_158:


//--------------------- .text.sub_i32             --------------------------
	.section	.text.sub_i32,"ax",@progbits
	.align	128
        .global         sub_i32
        .type           sub_i32,@function
        .size           sub_i32,(.L_x_159 - sub_i32)
        .other          sub_i32,@"STO_CUDA_ENTRY STV_DEFAULT"
sub_i32:
.text.sub_i32:
        /* <DEDUP_REMOVED lines=36> */
.L_x_102:
        /* <DEDUP_REMOVED lines=20> */
.L_x_105:
[----:B------:R-:W-:-:S04]  /*0380*/  IMAD.WIDE R12, R9, 0x4, R2 ;  /* 0x00000004090c7825 */ /* 0x000fc800078e0202 */
[C---:B------:R-:W-:Y:S02]  /*0390*/  IMAD.WIDE R20, R9.reuse, 0x4, R4 ;  /* 0x0000000409147825 */ /* 0x040fe400078e0204 */
[----:B------:R-:W2:Y:S04]  /*03a0*/  LDG.E R12, desc[UR8][R12.64] ;  /* 0x000000080c0c7981 */ /* 0x000ea8000c1e1900 */
[----:B------:R-:W2:Y:S01]  /*03b0*/  LDG.E R21, desc[UR8][R20.64] ;  /* 0x0000000814157981 */ /* 0x000ea2000c1e1900 */
[----:B0-----:R-:W-:-:S04]  /*03c0*/  IMAD.WIDE R22, R9, 0x4, R6 ;  /* 0x0000000409167825 */ /* 0x001fc800078e0206 */
[----:B------:R-:W-:-:S05]  /*03d0*/  IMAD.IADD R9, R8, 0x1, R9 ;  /* 0x0000000108097824 */ /* 0x000fca00078e0209 */
[----:B------:R-:W-:Y:S01]  /*03e0*/  ISETP.GE.AND P0, PT, R9, R0, PT ;  /* 0x000000000900720c */ /* 0x000fe20003f06270 */
[----:B--2---:R-:W-:-:S05]  /*03f0*/  IMAD.IADD R25, R12, 0x1, -R21 ;  /* 0x000000010c197824 */ /* 0x004fca00078e0a15 */
[----:B------:R0:W-:Y:S07]  /*0400*/  STG.E desc[UR8][R22.64], R25 ;  /* 0x0000001916007986 */ /* 0x0001ee000c101908 */
[----:B------:R-:W-:Y:S05]  /*0410*/  @!P0 BRA `(.L_x_105) ;  /* 0xfffffffc00d88947 */ /* 0x000fea000383ffff */
.L_x_104:
[----:B------:R-:W-:Y:S05]  /*0420*/  BSYNC.RECONVERGENT B0 ;  /* 0x0000000000007941 */ /* 0x000fea0003800200 */
.L_x_103:
        /* <DEDUP_REMOVED lines=21> */
.L_x_106:
[----:B------:R-:W-:-:S04]  /*0580*/  IMAD.WIDE R4, R9, 0x4, R14 ;  /* 0x0000000409047825 */ /* 0x000fc800078e020e */
[C---:B------:R-:W-:Y:S02]  /*0590*/  IMAD.WIDE R6, R9.reuse, 0x4, R16 ;  /* 0x0000000409067825 */ /* 0x040fe400078e0210 */
[----:B---3--:R-:W3:Y:S04]  /*05a0*/  LDG.E R4, desc[UR8][R4.64] ;  /* 0x0000000804047981 */ /* 0x008ee8000c1e1900 */
[----:B------:R-:W3:Y:S01]  /*05b0*/  LDG.E R7, desc[UR8][R6.64] ;  /* 0x0000000806077981 */ /* 0x000ee2000c1e1900 */
[----:B-12---:R-:W-:-:S04]  /*05c0*/  IMAD.WIDE R12, R9, 0x4, R2 ;  /* 0x00000004090c7825 */ /* 0x006fc800078e0202 */
[----:B------:R-:W-:-:S05]  /*05d0*/  VIADD R9, R9, UR6 ;  /* 0x0000000609097c36 */ /* 0x000fca0008000000 */
[----:B------:R-:W-:Y:S01]  /*05e0*/  ISETP.GE.AND P0, PT, R9, R11, PT ;  /* 0x0000000b0900720c */ /* 0x000fe20003f06270 */
[----:B---3--:R-:W-:-:S05]  /*05f0*/  IMAD.IADD R19, R4, 0x1, -R7 ;  /* 0x0000000104137824 */ /* 0x008fca00078e0a07 */
[----:B------:R3:W-:Y:S07]  /*0600*/  STG.E desc[UR8][R12.64], R19 ;  /* 0x000000130c007986 */ /* 0x0007ee000c101908 */
[----:B------:R-:W-:Y:S05]  /*0610*/  @!P0 BRA `(.L_x_106) ;  /* 0xfffffffc00d88947 */ /* 0x000fea000383ffff */
[----:B------:R-:W-:Y:S05]  /*0620*/  EXIT ;  /* 0x000000000000794d */ /* 0x000fea0003800000 */
.L_x_107:
        /* <DEDUP_REMOVED lines=13> */
.L_x_159:


//--------------------- .text.sub_f64             --------------------------
	.section	.text.sub_f64,"ax",@progbits
	.align	128
        .global         sub_f64
        .type           sub_f64,@function
        .size           sub_f64,(.L_x_160 - sub_f64)
        .other          sub_f64,@"STO_CUDA_ENTRY STV_DEFAULT"
sub_f64:
.text.sub_f64:
        /* <DEDUP_REMOVED lines=36> */
.L_x_108:
        /* <DEDUP_REMOVED lines=20> */
.L_x_111:
[----:B------:R-:W-:-:S04]  /*0380*/  IMAD.WIDE R12, R9, 0x8, R2 ;  /* 0x00000008090c7825 */ /* 0x000fc800078e0202 */
[C---:B------:R-:W-:Y:S02]  /*0390*/  IMAD.WIDE R20, R9.reuse, 0x8, R4 ;  /* 0x0000000809147825 */ /* 0x040fe400078e0204 */
[----:B------:R-:W2:Y:S04]  /*03a0*/  LDG.E.64 R12, desc[UR8][R12.64] ;  /* 0x000000080c0c7981 */ /* 0x000ea8000c1e1b00 */
[----:B------:R-:W2:Y:S01]  /*03b0*/  LDG.E.64 R20, desc[UR8][R20.64] ;  /* 0x0000000814147981 */ /* 0x000ea2000c1e1b00 */
[----:B0-----:R-:W-:-:S04]  /*03c0*/  IMAD.WIDE R24, R9, 0x8, R6 ;  /* 0x0000000809187825 */ /* 0x001fc800078e0206 */
[----:B------:R-:W-:-:S05]  /*03d0*/  IMAD.IADD R9, R8, 0x1, R9 ;  /* 0x0000000108097824 */ /* 0x000fca00078e0209 */
[----:B------:R-:W-:Y:S01]  /*03e0*/  ISETP.GE.AND P0, PT, R9, R0, PT ;  /* 0x000000000900720c */ /* 0x000fe20003f06270 */
[----:B--2---:R-:W-:-:S07]  /*03f0*/  DADD R22, R12, -R20 ;  /* 0x000000000c167229 */ /* 0x004fce0000000814 */
[----:B------:R0:W-:Y:S05]  /*0400*/  STG.E.64 desc[UR8][R24.64], R22 ;  /* 0x0000001618007986 */ /* 0x0001ea000c101b08 */
[----:B------:R-:W-:Y:S05]  /*0410*/  @!P0 BRA `(.L_x_111) ;  /* 0xfffffffc00d88947 */ /* 0x000fea000383ffff */
.L_x_110:
[----:B------:R-:W-:Y:S05]  /*0420*/  BSYNC.RECONVERGENT B0 ;  /* 0x0000000000007941 */ /* 0x000fea0003800200 */
.L_x_109:
        /* <DEDUP_REMOVED lines=21> */
.L_x_112:
[----:B------:R-:W-:-:S04]  /*0580*/  IMAD.WIDE R4, R9, 0x8, R16 ;  /* 0x0000000809047825 */ /* 0x000fc800078e0210 */
[C---:B------:R-:W-:Y:S02]  /*0590*/  IMAD.WIDE R6, R9.reuse, 0x8, R18 ;  /* 0x0000000809067825 */ /* 0x040fe400078e0212 */
[----:B---3--:R-:W3:Y:S04]  /*05a0*/  LDG.E.64 R4, desc[UR8][R4.64] ;  /* 0x0000000804047981 */ /* 0x008ee8000c1e1b00 */
[----:B------:R-:W3:Y:S01]  /*05b0*/  LDG.E.64 R6, desc[UR8][R6.64] ;  /* 0x0000000806067981 */ /* 0x000ee2000c1e1b00 */
[----:B-12---:R-:W-:-:S04]  /*05c0*/  IMAD.WIDE R14, R9, 0x8, R2 ;  /* 0x00000008090e7825 */ /* 0x006fc800078e0202 */
[----:B------:R-:W-:-:S05]  /*05d0*/  VIADD R9, R9, UR6 ;  /* 0x0000000609097c36 */ /* 0x000fca0008000000 */
[----:B------:R-:W-:Y:S01]  /*05e0*/  ISETP.GE.AND P0, PT, R9, R11, PT ;  /* 0x0000000b0900720c */ /* 0x000fe20003f06270 */
[----:B---3--:R-:W-:-:S07]  /*05f0*/  DADD R12, R4, -R6 ;  /* 0x00000000040c7229 */ /* 0x008fce0000000806 */
[----:B------:R3:W-:Y:S05]  /*0600*/  STG.E.64 desc[UR8][R14.64], R12 ;  /* 0x0000000c0e007986 */ /* 0x0007ea000c101b08 */
[----:B------:R-:W-:Y:S05]  /*0610*/  @!P0 BRA `(.L_x_112) ;  /* 0xfffffffc00d88947 */ /* 0x000fea000383ffff */
[----:B------:R-:W-:Y:S05]  /*0620*/  EXIT ;  /* 0x000000000000794d */ /* 0x000fea0003800000 */
.L_x_113:
        /* <DEDUP_REMOVED lines=13> */
.L_x_160:


//--------------------- .text.sub_f32             --------------------------
	.section	.text.sub_f32,"ax",@progbits
	.align	128
        .global         sub_f32
        .type           sub_f32,@function
        .size           sub_f32,(.L_x_161 - sub_f32)
        .other          sub_f32,@"STO_CUDA_ENTRY STV_DEFAULT"
sub_f32:
.text.sub_f32:
        /* <DEDUP_REMOVED lines=36> */
.L_x_114:
        /* <DEDUP_REMOVED lines=20> */
.L_x_117:
[----:B------:R-:W-:-:S04]  /*0380*/  IMAD.WIDE R12, R9, 0x4, R2 ;  /* 0x00000004090c7825 */ /* 0x000fc800078e0202 */
[C---:B------:R-:W-:Y:S02]  /*0390*/  IMAD.WIDE R20, R9.reuse, 0x4, R4 ;  /* 0x0000000409147825 */ /* 0x040fe400078e0204 */
[----:B------:R-:W2:Y:S04]  /*03a0*/  LDG.E R12, desc[UR8][R12.64] ;  /* 0x000000080c0c7981 */ /* 0x000ea8000c1e1900 */
[----:B------:R-:W2:Y:S01]  /*03b0*/  LDG.E R21, desc[UR8][R20.64] ;  /* 0x0000000814157981 */ /* 0x000ea2000c1e1900 */
[----:B0-----:R-:W-:-:S04]  /*03c0*/  IMAD.WIDE R22, R9, 0x4, R6 ;  /* 0x0000000409167825 */ /* 0x001fc800078e0206 */
[----:B------:R-:W-:-:S05]  /*03d0*/  IMAD.IADD R9, R8, 0x1, R9 ;  /* 0x0000000108097824 */ /* 0x000fca00078e0209 */
[----:B------:R-:W-:Y:S01]  /*03e0*/  ISETP.GE.AND P0, PT, R9, R0, PT ;  /* 0x000000000900720c */ /* 0x000fe20003f06270 */
[----:B--2---:R-:W-:-:S05]  /*03f0*/  FADD R25, R12, -R21 ;  /* 0x800000150c197221 */ /* 0x004fca0000000000 */
[----:B------:R0:W-:Y:S07]  /*0400*/  STG.E desc[UR8][R22.64], R25 ;  /* 0x0000001916007986 */ /* 0x0001ee000c101908 */
[----:B------:R-:W-:Y:S05]  /*0410*/  @!P0 BRA `(.L_x_117) ;  /* 0xfffffffc00d88947 */ /* 0x000fea000383ffff */
.L_x_116:
[----:B------:R-:W-:Y:S05]  /*0420*/  BSYNC.RECONVERGENT B0 ;  /* 0x0000000000007941 */ /* 0x000fea0003800200 */
.L_x_115:
        /* <DEDUP_REMOVED lines=21> */
.L_x_118:
[----:B------:R-:W-:-:S04]  /*0580*/  IMAD.WIDE R4, R9, 0x4, R14 ;  /* 0x0000000409047825 */ /* 0x000fc800078e020e */
[C---:B------:R-:W-:Y:S02]  /*0590*/  IMAD.WIDE R6, R9.reuse, 0x4, R16 ;  /* 0x0000000409067825 */ /* 0x040fe400078e0210 */
[----:B---3--:R-:W3:Y:S04]  /*05a0*/  LDG.E R4, desc[UR8][R4.64] ;  /* 0x0000000804047981 */ /* 0x008ee8000c1e1900 */
[----:B------:R-:W3:Y:S01]  /*05b0*/  LDG.E R7, desc[UR8][R6.64] ;  /* 0x0000000806077981 */ /* 0x000ee2000c1e1900 */
[----:B-12---:R-:W-:-:S04]  /*05c0*/  IMAD.WIDE R12, R9, 0x4, R2 ;  /* 0x00000004090c7825 */ /* 0x006fc800078e0202 */
[----:B------:R-:W-:-:S05]  /*05d0*/  VIADD R9, R9, UR6 ;  /* 0x0000000609097c36 */ /* 0x000fca0008000000 */
[----:B------:R-:W-:Y:S01]  /*05e0*/  ISETP.GE.AND P0, PT, R9, R11, PT ;  /* 0x0000000b0900720c */ /* 0x000fe20003f06270 */
[----:B---3--:R-:W-:-:S05]  /*05f0*/  FADD R19, R4, -R7 ;  /* 0x8000000704137221 */ /* 0x008fca0000000000 */
[----:B------:R3:W-:Y:S07]  /*0600*/  STG.E desc[UR8][R12.64], R19 ;  /* 0x000000130c007986 */ /* 0x0007ee000c101908 */
[----:B------:R-:W-:Y:S05]  /*0610*/  @!P0 BRA `(.L_x_118) ;  /* 0xfffffffc00d88947 */ /* 0x000fea000383ffff */
[----:B------:R-:W-:Y:S05]  /*0620*/  EXIT ;  /* 0x000000000000794d */ /* 0x000fea0003800000 */
.L_x_119:
        /* <DEDUP_REMOVED lines=13> */
.L_x_161:


//--------------------- .text.add_i64             --------------------------
	.section	.text.add_i64,"ax",@progbits
	.align	128
        .global         add_i64
        .type           add_i64,@function
        .size           add_i64,(.L_x_162 - add_i64)
        .other          add_i64,@"STO_CUDA_ENTRY STV_DEFAULT"
add_i64:
.text.add_i64:
        /* <DEDUP_REMOVED lines=36> */
.L_x_120:
        /* <DEDUP_REMOVED lines=20> */
.L_x_123:
[----:B------:R-:W-:-:S04]  /*0380*/  IMAD.WIDE R12, R9, 0x8, R2 ;  /* 0x00000008090c7825 */ /* 0x000fc800078e0202 */
[C---:B------:R-:W-:Y:S02]  /*0390*/  IMAD.WIDE R20, R9.reuse, 0x8, R4 ;  /* 0x0000000809147825 */ /* 0x040fe400078e0204 */
[----:B------:R-:W2:Y:S04]  /*03a0*/  LDG.E.64 R12, desc[UR8][R12.64] ;  /* 0x000000080c0c7981 */ /* 0x000ea8000c1e1b00 */
[----:B------:R-:W2:Y:S01]  /*03b0*/  LDG.E.64 R20, desc[UR8][R20.64] ;  /* 0x0000000814147981 */ /* 0x000ea2000c1e1b00 */
[----:B0-----:R-:W-:-:S04]  /*03c0*/  IMAD.WIDE R22, R9, 0x8, R6 ;  /* 0x0000000809167825 */ /* 0x001fc800078e0206 */
[----:B------:R-:W-:Y:S01]  /*03d0*/  IMAD.IADD R9, R8, 0x1, R9 ;  /* 0x0000000108097824 */ /* 0x000fe200078e0209 */
[----:B--2---:R-:W-:-:S05]  /*03e0*/  IADD3 R24, P0, PT, R12, R20, RZ ;  /* 0x000000140c187210 */ /* 0x004fca0007f1e0ff */
[----:B------:R-:W-:Y:S01]  /*03f0*/  IMAD.X R25, R13, 0x1, R21, P0 ;  /* 0x000000010d197824 */ /* 0x000fe200000e0615 */
[----:B------:R-:W-:-:S04]  /*0400*/  ISETP.GE.AND P0, PT, R9, R0, PT ;  /* 0x000000000900720c */ /* 0x000fc80003f06270 */
[----:B------:R0:W-:Y:S09]  /*0410*/  STG.E.64 desc[UR8][R22.64], R24 ;  /* 0x0000001816007986 */ /* 0x0001f2000c101b08 */
[----:B------:R-:W-:Y:S05]  /*0420*/  @!P0 BRA `(.L_x_123) ;  /* 0xfffffffc00d48947 */ /* 0x000fea000383ffff */
.L_x_122:
[----:B------:R-:W-:Y:S05]  /*0430*/  BSYNC.RECONVERGENT B0 ;  /* 0x0000000000007941 */ /* 0x000fea0003800200 */
.L_x_121:
        /* <DEDUP_REMOVED lines=21> */
.L_x_124:
[----:B------:R-:W-:-:S04]  /*0590*/  IMAD.WIDE R4, R9, 0x8, R14 ;  /* 0x0000000809047825 */ /* 0x000fc800078e020e */
[C---:B------:R-:W-:Y:S02]  /*05a0*/  IMAD.WIDE R6, R9.reuse, 0x8, R16 ;  /* 0x0000000809067825 */ /* 0x040fe400078e0210 */
[----:B---3--:R-:W3:Y:S04]  /*05b0*/  LDG.E.64 R4, desc[UR8][R4.64] ;  /* 0x0000000804047981 */ /* 0x008ee8000c1e1b00 */
[----:B------:R-:W3:Y:S01]  /*05c0*/  LDG.E.64 R6, desc[UR8][R6.64] ;  /* 0x0000000806067981 */ /* 0x000ee2000c1e1b00 */
[----:B-12---:R-:W-:-:S04]  /*05d0*/  IMAD.WIDE R12, R9, 0x8, R2 ;  /* 0x00000008090c7825 */ /* 0x006fc800078e0202 */
[----:B------:R-:W-:Y:S01]  /*05e0*/  VIADD R9, R9, UR6 ;  /* 0x0000000609097c36 */ /* 0x000fe20008000000 */
[----:B---3--:R-:W-:-:S05]  /*05f0*/  IADD3 R18, P0, PT, R4, R6, RZ ;  /* 0x0000000604127210 */ /* 0x008fca0007f1e0ff */
[----:B------:R-:W-:Y:S01]  /*0600*/  IMAD.X R19, R5, 0x1, R7, P0 ;  /* 0x0000000105137824 */ /* 0x000fe200000e0607 */
[----:B------:R-:W-:-:S04]  /*0610*/  ISETP.GE.AND P0, PT, R9, R11, PT ;  /* 0x0000000b0900720c */ /* 0x000fc80003f06270 */
[----:B------:R3:W-:Y:S09]  /*0620*/  STG.E.64 desc[UR8][R12.64], R18 ;  /* 0x000000120c007986 */ /* 0x0007f2000c101b08 */
[----:B------:R-:W-:Y:S05]  /*0630*/  @!P0 BRA `(.L_x_124) ;  /* 0xfffffffc00d48947 */ /* 0x000fea000383ffff */
[----:B------:R-:W-:Y:S05]  /*0640*/  EXIT ;  /* 0x000000000000794d */ /* 0x000fea0003800000 */
.L_x_125:
        /* <DEDUP_REMOVED lines=11> */
.L_x_162:


//--------------------- .text.add_i32             --------------------------
	.section	.text.add_i32,"ax",@progbits
	.align	128
        .global         add_i32
        .type           add_i32,@function
        .size           add_i32,(.L_x_163 - add_i32)
        .other          add_i32,@"STO_CUDA_ENTRY STV_DEFAULT"
add_i32:
.text.add_i32:
        /* <DEDUP_REMOVED lines=36> */
.L_x_126:
        /* <DEDUP_REMOVED lines=20> */
.L_x_129:
[----:B------:R-:W-:-:S04]  /*0380*/  IMAD.WIDE R12, R9, 0x4, R2 ;  /* 0x00000004090c7825 */ /* 0x000fc800078e0202 */
[C---:B------:R-:W-:Y:S02]  /*0390*/  IMAD.WIDE R20, R9.reuse, 0x4, R4 ;  /* 0x0000000409147825 */ /* 0x040fe400078e0204 */
[----:B------:R-:W2:Y:S04]  /*03a0*/  LDG.E R12, desc[UR8][R12.64] ;  /* 0x000000080c0c7981 */ /* 0x000ea8000c1e1900 */
[----:B------:R-:W2:Y:S01]  /*03b0*/  LDG.E R21, desc[UR8][R20.64] ;  /* 0x0000000814157981 */ /* 0x000ea2000c1e1900 */
[----:B0-----:R-:W-:-:S04]  /*03c0*/  IMAD.WIDE R22, R9, 0x4, R6 ;  /* 0x0000000409167825 */ /* 0x001fc800078e0206 */
[----:B------:R-:W-:-:S05]  /*03d0*/  IMAD.IADD R9, R8, 0x1, R9 ;  /* 0x0000000108097824 */ /* 0x000fca00078e0209 */
[----:B------:R-:W-:Y:S01]  /*03e0*/  ISETP.GE.AND P0, PT, R9, R0, PT ;  /* 0x000000000900720c */ /* 0x000fe20003f06270 */
[----:B--2---:R-:W-:-:S05]  /*03f0*/  IMAD.IADD R25, R12, 0x1, R21 ;  /* 0x000000010c197824 */ /* 0x004fca00078e0215 */
[----:B------:R0:W-:Y:S07]  /*0400*/  STG.E desc[UR8][R22.64], R25 ;  /* 0x0000001916007986 */ /* 0x0001ee000c101908 */
[----:B------:R-:W-:Y:S05]  /*0410*/  @!P0 BRA `(.L_x_129) ;  /* 0xfffffffc00d88947 */ /* 0x000fea000383ffff */
.L_x_128:
[----:B------:R-:W-:Y:S05]  /*0420*/  BSYNC.RECONVERGENT B0 ;  /* 0x0000000000007941 */ /* 0x000fea0003800200 */
.L_x_127:
        /* <DEDUP_REMOVED lines=21> */
.L_x_130:
[----:B------:R-:W-:-:S04]  /*0580*/  IMAD.WIDE R4, R9, 0x4, R14 ;  /* 0x0000000409047825 */ /* 0x000fc800078e020e */
[C---:B------:R-:W-:Y:S02]  /*0590*/  IMAD.WIDE R6, R9.reuse, 0x4, R16 ;  /* 0x0000000409067825 */ /* 0x040fe400078e0210 */
[----:B---3--:R-:W3:Y:S04]  /*05a0*/  LDG.E R4, desc[UR8][R4.64] ;  /* 0x0000000804047981 */ /* 0x008ee8000c1e1900 */
[----:B------:R-:W3:Y:S01]  /*05b0*/  LDG.E R7, desc[UR8][R6.64] ;  /* 0x0000000806077981 */ /* 0x000ee2000c1e1900 */
[----:B-12---:R-:W-:-:S04]  /*05c0*/  IMAD.WIDE R12, R9, 0x4, R2 ;  /* 0x00000004090c7825 */ /* 0x006fc800078e0202 */
[----:B------:R-:W-:-:S05]  /*05d0*/  VIADD R9, R9, UR6 ;  /* 0x0000000609097c36 */ /* 0x000fca0008000000 */
[----:B------:R-:W-:Y:S01]  /*05e0*/  ISETP.GE.AND P0, PT, R9, R11, PT ;  /* 0x0000000b0900720c */ /* 0x000fe20003f06270 */
[----:B---3--:R-:W-:-:S05]  /*05f0*/  IMAD.IADD R19, R4, 0x1, R7 ;  /* 0x0000000104137824 */ /* 0x008fca00078e0207 */
[----:B------:R3:W-:Y:S07]  /*0600*/  STG.E desc[UR8][R12.64], R19 ;  /* 0x000000130c007986 */ /* 0x0007ee000c101908 */
[----:B------:R-:W-:Y:S05]  /*0610*/  @!P0 BRA `(.L_x_130) ;  /* 0xfffffffc00d88947 */ /* 0x000fea000383ffff */
[----:B------:R-:W-:Y:S05]  /*0620*/  EXIT ;  /* 0x000000000000794d */ /* 0x000fea0003800000 */
.L_x_131:
        /* <DEDUP_REMOVED lines=13> */
.L_x_163:


//--------------------- .text.add_f64             --------------------------
	.section	.text.add_f64,"ax",@progbits
	.align	128
        .global         add_f64
        .type           add_f64,@function
        .size           add_f64,(.L_x_164 - add_f64)
        .other          add_f64,@"STO_CUDA_ENTRY STV_DEFAULT"
add_f64:
.text.add_f64:
        /* <DEDUP_REMOVED lines=36> */
.L_x_132:
        /* <DEDUP_REMOVED lines=20> */
.L_x_135:
[----:B------:R-:W-:-:S04]  /*0380*/  IMAD.WIDE R12, R9, 0x8, R2 ;  /* 0x00000008090c7825 */ /* 0x000fc800078e0202 */
[C---:B------:R-:W-:Y:S02]  /*0390*/  IMAD.WIDE R20, R9.reuse, 0x8, R4 ;  /* 0x0000000809147825 */ /* 0x040fe400078e0204 */
[----:B------:R-:W2:Y:S04]  /*03a0*/  LDG.E.64 R12, desc[UR8][R12.64] ;  /* 0x000000080c0c7981 */ /* 0x000ea8000c1e1b00 */
[----:B------:R-:W2:Y:S01]  /*03b0*/  LDG.E.64 R20, desc[UR8][R20.64] ;  /* 0x0000000814147981 */ /* 0x000ea2000c1e1b00 */
[----:B0-----:R-:W-:-:S04]  /*03c0*/  IMAD.WIDE R24, R9, 0x8, R6 ;  /* 0x0000000809187825 */ /* 0x001fc800078e0206 */
[----:B------:R-:W-:-:S05]  /*03d0*/  IMAD.IADD R9, R8, 0x1, R9 ;  /* 0x0000000108097824 */ /* 0x000fca00078e0209 */
[----:B------:R-:W-:Y:S01]  /*03e0*/  ISETP.GE.AND P0, PT, R9, R0, PT ;  /* 0x000000000900720c */ /* 0x000fe20003f06270 */
[----:B--2---:R-:W-:-:S07]  /*03f0*/  DADD R22, R12, R20 ;  /* 0x000000000c167229 */ /* 0x004fce0000000014 */
[----:B------:R0:W-:Y:S05]  /*0400*/  STG.E.64 desc[UR8][R24.64], R22 ;  /* 0x0000001618007986 */ /* 0x0001ea000c101b08 */
[----:B------:R-:W-:Y:S05]  /*0410*/  @!P0 BRA `(.L_x_135) ;  /* 0xfffffffc00d88947 */ /* 0x000fea000383ffff */
.L_x_134:
[----:B------:R-:W-:Y:S05]  /*0420*/  BSYNC.RECONVERGENT B0 ;  /* 0x0000000000007941 */ /* 0x000fea0003800200 */
.L_x_133:
        /* <DEDUP_REMOVED lines=21> */
.L_x_136:
[----:B------:R-:W-:-:S04]  /*0580*/  IMAD.WIDE R4, R9, 0x8, R16 ;  /* 0x0000000809047825 */ /* 0x000fc800078e0210 */
[C---:B------:R-:W-:Y:S02]  /*0590*/  IMAD.WIDE R6, R9.reuse, 0x8, R18 ;  /* 0x0000000809067825 */ /* 0x040fe400078e0212 */
[----:B---3--:R-:W3:Y:S04]  /*05a0*/  LDG.E.64 R4, desc[UR8][R4.64] ;  /* 0x0000000804047981 */ /* 0x008ee8000c1e1b00 */
[----:B------:R-:W3:Y:S01]  /*05b0*/  LDG.E.64 R6, desc[UR8][R6.64] ;  /* 0x0000000806067981 */ /* 0x000ee2000c1e1b00 */
[----:B-12---:R-:W-:-:S04]  /*05c0*/  IMAD.WIDE R14, R9, 0x8, R2 ;  /* 0x00000008090e7825 */ /* 0x006fc800078e0202 */
[----:B------:R-:W-:-:S05]  /*05d0*/  VIADD R9, R9, UR6 ;  /* 0x0000000609097c36 */ /* 0x000fca0008000000 */
[----:B------:R-:W-:Y:S01]  /*05e0*/  ISETP.GE.AND P0, PT, R9, R11, PT ;  /* 0x0000000b0900720c */ /* 0x000fe20003f06270 */
[----:B---3--:R-:W-:-:S07]  /*05f0*/  DADD R12, R4, R6 ;  /* 0x00000000040c7229 */ /* 0x008fce0000000006 */
[----:B------:R3:W-:Y:S05]  /*0600*/  STG.E.64 desc[UR8][R14.64], R12 ;  /* 0x0000000c0e007986 */ /* 0x0007ea000c101b08 */
[----:B------:R-:W-:Y:S05]  /*0610*/  @!P0 BRA `(.L_x_136) ;  /* 0xfffffffc00d88947 */ /* 0x000fea000383ffff */
[----:B------:R-:W-:Y:S05]  /*0620*/  EXIT ;  /* 0x000000000000794d */ /* 0x000fea0003800000 */
.L_x_137:
        /* <DEDUP_REMOVED lines=13> */
.L_x_164:


//--------------------- .text.add_f32             --------------------------
	.section	.text.add_f32,"ax",@progbits
	.align	128
        .global         add_f32
        .type           add_f32,@function
        .size           add_f32,(.L_x_165 - add_f32)
        .other          add_f32,@"STO_CUDA_ENTRY STV_DEFAULT"
add_f32:
.text.add_f32:
        /* <DEDUP_REMOVED lines=36> */
.L_x_138:
        /* <DEDUP_REMOVED lines=20> */
.L_x_141:
[----:B------:R-:W-:-:S04]  /*0380*/  IMAD.WIDE R12, R9, 0x4, R2 ;  /* 0x00000004090c7825 */ /* 0x000fc800078e0202 */
[C---:B------:R-:W-:Y:S02]  /*0390*/  IMAD.WIDE R20, R9.reuse, 0x4, R4 ;  /* 0x0000000409147825 */ /* 0x040fe400078e0204 */
[----:B------:R-:W2:Y:S04]  /*03a0*/  LDG.E R12, desc[UR8][R12.64] ;  /* 0x000000080c0c7981 */ /* 0x000ea8000c1e1900 */
[----:B------:R-:W2:Y:S01]  /*03b0*/  LDG.E R21, desc[UR8][R20.64] ;  /* 0x0000000814157981 */ /* 0x000ea2000c1e1900 */
[----:B0-----:R-:W-:-:S04]  /*03c0*/  IMAD.WIDE R22, R9, 0x4, R6 ;  /* 0x0000000409167825 */ /* 0x001fc800078e0206 */
[----:B------:R-:W-:-:S05]  /*03d0*/  IMAD.IADD R9, R8, 0x1, R9 ;  /* 0x0000000108097824 */ /* 0x000fca00078e0209 */
[----:B------:R-:W-:Y:S01]  /*03e0*/  ISETP.GE.AND P0, PT, R9, R0, PT ;  /* 0x000000000900720c */ /* 0x000fe20003f06270 */
[----:B--2---:R-:W-:-:S05]  /*03f0*/  FADD R25, R12, R21 ;  /* 0x000000150c197221 */ /* 0x004fca0000000000 */
[----:B------:R0:W-:Y:S07]  /*0400*/  STG.E desc[UR8][R22.64], R25 ;  /* 0x0000001916007986 */ /* 0x0001ee000c101908 */
[----:B------:R-:W-:Y:S05]  /*0410*/  @!P0 BRA `(.L_x_141) ;  /* 0xfffffffc00d88947 */ /* 0x000fea000383ffff */
.L_x_140:
[----:B------:R-:W-:Y:S05]  /*0420*/  BSYNC.RECONVERGENT B0 ;  /* 0x0000000000007941 */ /* 0x000fea0003800200 */
.L_x_139:
        /* <DEDUP_REMOVED lines=21> */
.L_x_142:
[----:B------:R-:W-:-:S04]  /*0580*/  IMAD.WIDE R4, R9, 0x4, R14 ;  /* 0x0000000409047825 */ /* 0x000fc800078e020e */
[C---:B------:R-:W-:Y:S02]  /*0590*/  IMAD.WIDE R6, R9.reuse, 0x4, R16 ;  /* 0x0000000409067825 */ /* 0x040fe400078e0210 */
[----:B---3--:R-:W3:Y:S04]  /*05a0*/  LDG.E R4, desc[UR8][R4.64] ;  /* 0x0000000804047981 */ /* 0x008ee8000c1e1900 */
[----:B------:R-:W3:Y:S01]  /*05b0*/  LDG.E R7, desc[UR8][R6.64] ;  /* 0x0000000806077981 */ /* 0x000ee2000c1e1900 */
[----:B-12---:R-:W-:-:S04]  /*05c0*/  IMAD.WIDE R12, R9, 0x4, R2 ;  /* 0x00000004090c7825 */ /* 0x006fc800078e0202 */
[----:B------:R-:W-:-:S05]  /*05d0*/  VIADD R9, R9, UR6 ;  /* 0x0000000609097c36 */ /* 0x000fca0008000000 */
[----:B------:R-:W-:Y:S01]  /*05e0*/  ISETP.GE.AND P0, PT, R9, R11, PT ;  /* 0x0000000b0900720c */ /* 0x000fe20003f06270 */
[----:B---3--:R-:W-:-:S05]  /*05f0*/  FADD R19, R4, R7 ;  /* 0x0000000704137221 */ /* 0x008fca0000000000 */
[----:B------:R3:W-:Y:S07]  /*0600*/  STG.E desc[UR8][R12.64], R19 ;  /* 0x000000130c007986 */ /* 0x0007ee000c101908 */
[----:B------:R-:W-:Y:S05]  /*0610*/  @!P0 BRA `(.L_x_142) ;  /* 0xfffffffc00d88947 */ /* 0x000fea000383ffff */
[----:B------:R-:W-:Y:S05]  /*0620*/  EXIT ;  /* 0x000000000000794d */ /* 0x000fea0003800000 */
.L_x_143:
        /* <DEDUP_REMOVED lines=13> */
.L_x_165:


//--------------------- .nv.shared.reserved.0     --------------------------
	.section	.nv.shared.reserved.0,"aw",@nobits
	.weak		__nv_reservedSMEM_offset_0_alias
	.size		__nv_reservedSMEM_offset_0_alias, 0, 64
	.other		__nv_reservedSMEM_offset_0_alias,@"STO_CUDA_RESERVED_SHARED STV_DEFAULT"
__nv_reservedSMEM_offset_0_alias:
	.zero		0
	.zero		64


//--------------------- .nv.constant0.rem_i64     --------------------------
	.section	.nv.constant0.rem_i64,"a",@progbits
	.sectionflags	@""
	.align	4
.nv.constant0.rem_i64:
	.zero		944


//--------------------- .nv.constant0.rem_i32     --------------------------
	.section	.nv.constant0.rem_i32,"a",@progbits
	.sectionflags	@""
	.align	4
.nv.constant0.rem_i32:
	.zero		944


//--------------------- .nv.constant0.div_i64     --------------------------
	.section	.nv.constant0.div_i64,"a",@progbits
	.sectionflags	@""
	.align	4
.nv.constant0.div_i64:
	.zero		944


//--------------------- .nv.constant0.div_i32     --------------------------
	.section	.nv.constant0.div_i32,"a",@progbits
	.sectionflags	@""
	.align	4
.nv.constant0.div_i32:
	.zero		944


//--------------------- .nv.constant0.div_f64     --------------------------
	.section	.nv.constant0.div_f64,"a",@progbits
	.sectionflags	@""
	.align	4
.nv.constant0.div_f64:
	.zero		944


//--------------------- .nv.constant0.div_f32     --------------------------
	.section	.nv.constant0.div_f32,"a",@progbits
	.sectionflags	@""
	.align	4
.nv.constant0.div_f32:
	.zero		944


//--------------------- .nv.constant0.mul_i64     --------------------------
	.section	.nv.constant0.mul_i64,"a",@progbits
	.sectionflags	@""
	.align	4
.nv.constant0.mul_i64:
	.zero		944


//--------------------- .nv.constant0.mul_i32     --------------------------
	.section	.nv.constant0.mul_i32,"a",@progbits
	.sectionflags	@""
	.align	4
.nv.constant0.mul_i32:
	.zero		944


//--------------------- .nv.constant0.mul_f64     --------------------------
	.section	.nv.constant0.mul_f64,"a",@progbits
	.sectionflags	@""
	.align	4
.nv.constant0.mul_f64:
	.zero		944


//--------------------- .nv.constant0.mul_f32     --------------------------
	.section	.nv.constant0.mul_f32,"a",@progbits
	.sectionflags	@""
	.align	4
.nv.constant0.mul_f32:
	.zero		944


//--------------------- .nv.constant0.sub_i64     --------------------------
	.section	.nv.constant0.sub_i64,"a",@progbits
	.sectionflags	@""
	.align	4
.nv.constant0.sub_i64:
	.zero		944


//--------------------- .nv.constant0.sub_i32     --------------------------
	.section	.nv.constant0.sub_i32,"a",@progbits
	.sectionflags	@""
	.align	4
.nv.constant0.sub_i32:
	.zero		944


//--------------------- .nv.constant0.sub_f64     --------------------------
	.section	.nv.constant0.sub_f64,"a",@progbits
	.sectionflags	@""
	.align	4
.nv.constant0.sub_f64:
	.zero		944


//--------------------- .nv.constant0.sub_f32     --------------------------
	.section	.nv.constant0.sub_f32,"a",@progbits
	.sectionflags	@""
	.align	4
.nv.constant0.sub_f32:
	.zero		944


//--------------------- .nv.constant0.add_i64     --------------------------
	.section	.nv.constant0.add_i64,"a",@progbits
	.sectionflags	@""
	.align	4
.nv.constant0.add_i64:
	.zero		944


//--------------------- .nv.constant0.add_i32     --------------------------
	.section	.nv.constant0.add_i32,"a",@progbits
	.sectionflags	@""
	.align	4
.nv.constant0.add_i32:
	.zero		944


//--------------------- .nv.constant0.add_f64     --------------------------
	.section	.nv.constant0.add_f64,"a",@progbits
	.sectionflags	@""
	.align	4
.nv.constant0.add_f64:
	.zero		944


//--------------------- .nv.constant0.add_f32     --------------------------
	.section	.nv.constant0.add_f32,"a",@progbits
	.sectionflags	@""
	.align	4
.nv.constant0.add_f32:
	.zero		944


//--------------------- SYMBOLS --------------------------

	.type		.nv.reservedSmem.offset0,@object
	.size		.nv.reservedSmem.offset0,0x4
